# CuTe-DSL kernel — source=cudnn_frontend_dsl family=gemm_swiglu
# config = {"ab_dtype": "Float8E4M3FN", "c_dtype": "BFloat16", "mma_mn": [256, 128], "cluster_mn": [2, 2]}


// ===== COMPILED SASS (sm_100a) =====

	.target	sm_100a

	.elftype	@"ET_EXEC"


//--------------------- .note.nv.tkinfo           --------------------------
	.section	.note.nv.tkinfo,"",@"SHT_NOTE"
	.sectionflags	@"SHF_NOTE_NV_TKINFO"
	.tkinfo
        /*0018*/ 	.word	0x00000081
        /*0030*/ 	.string	""
        /*0030*/ 	.string	"ptxas"
        /*0030*/ 	.string	"Cuda compilation tools, release 12.9, V12.9.83"
        /*0030*/ 	.string	"Build system must define TOOLS_VERSION_EXTENDED"
        /*0030*/ 	.string	"-O 3 -arch sm_100a "



//--------------------- .note.nv.cuver            --------------------------
	.section	.note.nv.cuver,"",@"SHT_NOTE"
	.sectionflags	@"SHF_NOTE_NV_CUVER"
        /*0018*/ 	.short	0x0001
        /*001a*/ 	.short	0x0064
        /*001c*/ 	.short	0x0001
        /*001e*/ 	.short	0x0000
        /*0020*/ 	.short	0x0001
        /*0022*/ 	.short	0x0000


//--------------------- .nv.info                  --------------------------
	.section	.nv.info,"",@"SHT_CUDA_INFO"
	.align	4


	//----- nvinfo : EIATTR_REGCOUNT
	.align		4
        /*0000*/ 	.byte	0x04, 0x2f
        /*0002*/ 	.short	(.L_6 - .L_5)
	.align		4
.L_5:
        /*0004*/ 	.word	index@(kernel_cutlass_kernel_cudnngemm_swigludense_gemm_persistent_swigluPersistentDenseGemmKernel_object_at__TiledMMA_ThrLayoutVMNK21111000_PermutationMNK____MMAAtom_ThrID21_ShapeMNK25612832_TV_0)
        /*0008*/ 	.word	0x00000061


	//----- nvinfo : EIATTR_FRAME_SIZE
	.align		4
.L_6:
        /*000c*/ 	.byte	0x04, 0x11
        /*000e*/ 	.short	(.L_8 - .L_7)
	.align		4
.L_7:
        /*0010*/ 	.word	index@($__internal_2_$__cuda_sm10x_tcgen05_guardrail_trap_unallocated_columns_being_dealloced)
        /*0014*/ 	.word	0x00000000


	//----- nvinfo : EIATTR_FRAME_SIZE
	.align		4
.L_8:
        /*0018*/ 	.byte	0x04, 0x11
        /*001a*/ 	.short	(.L_10 - .L_9)
	.align		4
.L_9:
        /*001c*/ 	.word	index@($__internal_1_$__cuda_sm10x_tcgen05_guardrail_trap_phase_invalid_during_alloc)
        /*0020*/ 	.word	0x00000000


	//----- nvinfo : EIATTR_FRAME_SIZE
	.align		4
.L_10:
        /*0024*/ 	.byte	0x04, 0x11
        /*0026*/ 	.short	(.L_12 - .L_11)
	.align		4
.L_11:
        /*0028*/ 	.word	index@($__internal_0_$__cuda_sm10x_tcgen05_guardrail_trap_col_being_dealloced_not_returned_by_alloc)
        /*002c*/ 	.word	0x00000000


	//----- nvinfo : EIATTR_FRAME_SIZE
	.align		4
.L_12:
        /*0030*/ 	.byte	0x04, 0x11
        /*0032*/ 	.short	(.L_14 - .L_13)
	.align		4
.L_13:
        /*0034*/ 	.word	index@(kernel_cutlass_kernel_cudnngemm_swigludense_gemm_persistent_swigluPersistentDenseGemmKernel_object_at__TiledMMA_ThrLayoutVMNK21111000_PermutationMNK____MMAAtom_ThrID21_ShapeMNK25612832_TV_0)
        /*0038*/ 	.word	0x00000000


	//----- nvinfo : EIATTR_MIN_STACK_SIZE
	.align		4
.L_14:
        /*003c*/ 	.byte	0x04, 0x12
        /*003e*/ 	.short	(.L_16 - .L_15)
	.align		4
.L_15:
        /*0040*/ 	.word	index@(kernel_cutlass_kernel_cudnngemm_swigludense_gemm_persistent_swigluPersistentDenseGemmKernel_object_at__TiledMMA_ThrLayoutVMNK21111000_PermutationMNK____MMAAtom_ThrID21_ShapeMNK25612832_TV_0)
        /*0044*/ 	.word	0x00000000
.L_16:


//--------------------- .nv.info.kernel_cutlass_kernel_cudnngemm_swigludense_gemm_persistent_swigluPersistentDenseGemmKernel_object_at__TiledMMA_ThrLayoutVMNK21111000_PermutationMNK____MMAAtom_ThrID21_ShapeMNK25612832_TV_0 --------------------------
	.section	.nv.info.kernel_cutlass_kernel_cudnngemm_swigludense_gemm_persistent_swigluPersistentDenseGemmKernel_object_at__TiledMMA_ThrLayoutVMNK21111000_PermutationMNK____MMAAtom_ThrID21_ShapeMNK25612832_TV_0,"",@"SHT_CUDA_INFO"
	.sectionflags	@""
	.align	4


	//----- nvinfo : EIATTR_CUDA_API_VERSION
	.align		4
        /*0000*/ 	.byte	0x04, 0x37
        /*0002*/ 	.short	(.L_18 - .L_17)
.L_17:
        /*0004*/ 	.word	0x00000081


	//----- nvinfo : EIATTR_KPARAM_INFO
	.align		4
.L_18:
        /*0008*/ 	.byte	0x04, 0x17
        /*000a*/ 	.short	(.L_20 - .L_19)
.L_19:
        /*000c*/ 	.word	0x00000000
        /*0010*/ 	.short	0x0008
        /*0012*/ 	.short	0x0264
        /*0014*/ 	.byte	0x00, 0xf0, 0x11, 0x00


	//----- nvinfo : EIATTR_KPARAM_INFO
	.align		4
.L_20:
        /*0018*/ 	.byte	0x04, 0x17
        /*001a*/ 	.short	(.L_22 - .L_21)
.L_21:
        /*001c*/ 	.word	0x00000000
        /*0020*/ 	.short	0x0007
        /*0022*/ 	.short	0x0258
        /*0024*/ 	.byte	0x00, 0xf0, 0x31, 0x00


	//----- nvinfo : EIATTR_KPARAM_INFO
	.align		4
.L_22:
        /*0028*/ 	.byte	0x04, 0x17
        /*002a*/ 	.short	(.L_24 - .L_23)
.L_23:
        /*002c*/ 	.word	0x00000000
        /*0030*/ 	.short	0x0006
        /*0032*/ 	.short	0x024c
        /*0034*/ 	.byte	0x00, 0xf0, 0x31, 0x00


	//----- nvinfo : EIATTR_KPARAM_INFO
	.align		4
.L_24:
        /*0038*/ 	.byte	0x04, 0x17
        /*003a*/ 	.short	(.L_26 - .L_25)
.L_25:
        /*003c*/ 	.word	0x00000000
        /*0040*/ 	.short	0x0005
        /*0042*/ 	.short	0x0240
        /*0044*/ 	.byte	0x00, 0xf0, 0x31, 0x00


	//----- nvinfo : EIATTR_KPARAM_INFO
	.align		4
.L_26:
        /*0048*/ 	.byte	0x04, 0x17
        /*004a*/ 	.short	(.L_28 - .L_27)
.L_27:
        /*004c*/ 	.word	0x00000000
        /*0050*/ 	.short	0x0004
        /*0052*/ 	.short	0x01c0
        /*0054*/ 	.byte	0x00, 0xf0, 0x01, 0x02


	//----- nvinfo : EIATTR_KPARAM_INFO
	.align		4
.L_28:
        /*0058*/ 	.byte	0x04, 0x17
        /*005a*/ 	.short	(.L_30 - .L_29)
.L_29:
        /*005c*/ 	.word	0x00000000
        /*0060*/ 	.short	0x0003
        /*0062*/ 	.short	0x0140
        /*0064*/ 	.byte	0x00, 0xf0, 0x01, 0x02


	//----- nvinfo : EIATTR_KPARAM_INFO
	.align		4
.L_30:
        /*0068*/ 	.byte	0x04, 0x17
        /*006a*/ 	.short	(.L_32 - .L_31)
.L_31:
        /*006c*/ 	.word	0x00000000
        /*0070*/ 	.short	0x0002
        /*0072*/ 	.short	0x00c0
        /*0074*/ 	.byte	0x00, 0xf0, 0x01, 0x02


	//----- nvinfo : EIATTR_KPARAM_INFO
	.align		4
.L_32:
        /*0078*/ 	.byte	0x04, 0x17
        /*007a*/ 	.short	(.L_34 - .L_33)
.L_33:
        /*007c*/ 	.word	0x00000000
        /*0080*/ 	.short	0x0001
        /*0082*/ 	.short	0x0040
        /*0084*/ 	.byte	0x00, 0xf0, 0x01, 0x02


	//----- nvinfo : EIATTR_KPARAM_INFO
	.align		4
.L_34:
        /*0088*/ 	.byte	0x04, 0x17
        /*008a*/ 	.short	(.L_36 - .L_35)
.L_35:
        /*008c*/ 	.word	0x00000000
        /*0090*/ 	.short	0x0000
        /*0092*/ 	.short	0x0000
        /*0094*/ 	.byte	0x00, 0xf0, 0x0d, 0x00


	//----- nvinfo : EIATTR_AT_ENTRY_FRAGMENTS
	.align		4
.L_36:
        /*0098*/ 	.byte	0x04, 0x4f
        /*009a*/ 	.short	(.L_38 - .L_37)


	//   ....[0]....
.L_37:
        /*009c*/ 	.word	0x00000004


	//   ....[1]....
        /*00a0*/ 	.word	0x00000005


	//----- nvinfo : EIATTR_RESERVED_SMEM_USED
	.align		4
.L_38:
        /*00a4*/ 	.byte	0x01, 0x41
	.zero		2


	//----- nvinfo : EIATTR_SPARSE_MMA_MASK
	.align		4
        /*00a8*/ 	.byte	0x03, 0x50
        /*00aa*/ 	.short	0x0000


	//----- nvinfo : EIATTR_TCGEN05_2CTA_USED
	.align		4
        /*00ac*/ 	.byte	0x01, 0x52
	.zero		2


	//----- nvinfo : EIATTR_MAXREG_COUNT
	.align		4
        /*00b0*/ 	.byte	0x03, 0x1b
        /*00b2*/ 	.short	0x00ff


	//----- nvinfo : EIATTR_NUM_BARRIERS
	.align		4
        /*00b4*/ 	.byte	0x02, 0x4c
        /*00b6*/ 	.byte	0x03
	.zero		1


	//----- nvinfo : EIATTR_INT_WARP_WIDE_INSTR_OFFSETS
	.align		4
        /*00b8*/ 	.byte	0x04, 0x31
        /*00ba*/ 	.short	(.L_40 - .L_39)


	//   ....[0]....
.L_39:
        /*00bc*/ 	.word	0x00004770


	//   ....[1]....
        /*00c0*/ 	.word	0x000047a0


	//----- nvinfo : EIATTR_COOP_GROUP_MASK_REGIDS
	.align		4
.L_40:
        /*00c4*/ 	.byte	0x04, 0x29
        /*00c6*/ 	.short	(.L_42 - .L_41)


	//   ....[0]....
.L_41:
        /*00c8*/ 	.word	0xffffffff


	//   ....[1]....
        /*00cc*/ 	.word	0xffffffff


	//   ....[2]....
        /*00d0*/ 	.word	0xffffffff


	//   ....[3]....
        /*00d4*/ 	.word	0xffffffff


	//   ....[4]....
        /*00d8*/ 	.word	0xffffffff


	//   ....[5]....
        /*00dc*/ 	.word	0xffffffff


	//   ....[6]....
        /*00e0*/ 	.word	0xffffffff


	//----- nvinfo : EIATTR_COOP_GROUP_INSTR_OFFSETS
	.align		4
.L_42:
        /*00e4*/ 	.byte	0x04, 0x28
        /*00e6*/ 	.short	(.L_44 - .L_43)


	//   ....[0]....
.L_43:
        /*00e8*/ 	.word	0x00000470


	//   ....[1]....
        /*00ec*/ 	.word	0x00000690


	//   ....[2]....
        /*00f0*/ 	.word	0x000007e0


	//   ....[3]....
        /*00f4*/ 	.word	0x00001ce0


	//   ....[4]....
        /*00f8*/ 	.word	0x000022f0


	//   ....[5]....
        /*00fc*/ 	.word	0x000045f0


	//   ....[6]....
        /*0100*/ 	.word	0x00004850


	//----- nvinfo : EIATTR_VRC_CTA_INIT_COUNT
	.align		4
.L_44:
        /*0104*/ 	.byte	0x02, 0x4a
        /*0106*/ 	.byte	0x80
	.zero		1


	//----- nvinfo : EIATTR_MBARRIER_INSTR_OFFSETS
	.align		4
        /*0108*/ 	.byte	0x04, 0x39
        /*010a*/ 	.short	(.L_46 - .L_45)


	//   ....[0]....
.L_45:
        /*010c*/ 	.word	0x00000340
        /*0110*/ 	.word	0x000000ff
        /*0114*/ 	.word	0x00000000
        /*0118*/ 	.short	0x0100
        /*011a*/ 	.byte	0x07
	.zero		1


	//   ....[1]....
        /*011c*/ 	.word	0x00000350
        /*0120*/ 	.word	0x000000ff
        /*0124*/ 	.word	0x00000008
        /*0128*/ 	.short	0x0100
        /*012a*/ 	.byte	0x07
	.zero		1


	//   ....[2]....
        /*012c*/ 	.word	0x00000360
        /*0130*/ 	.word	0x000000ff
        /*0134*/ 	.word	0x00000010
        /*0138*/ 	.short	0x0100
        /*013a*/ 	.byte	0x07
	.zero		1


	//   ....[3]....
        /*013c*/ 	.word	0x00000370
        /*0140*/ 	.word	0x000000ff
        /*0144*/ 	.word	0x00000018
        /*0148*/ 	.short	0x0100
        /*014a*/ 	.byte	0x07
	.zero		1


	//   ....[4]....
        /*014c*/ 	.word	0x00000380
        /*0150*/ 	.word	0x000000ff
        /*0154*/ 	.word	0x00000020
        /*0158*/ 	.short	0x0100
        /*015a*/ 	.byte	0x07
	.zero		1


	//   ....[5]....
        /*015c*/ 	.word	0x00000390
        /*0160*/ 	.word	0x000000ff
        /*0164*/ 	.word	0x00000028
        /*0168*/ 	.short	0x0100
        /*016a*/ 	.byte	0x07
	.zero		1


	//   ....[6]....
        /*016c*/ 	.word	0x000003a0
        /*0170*/ 	.word	0x000000ff
        /*0174*/ 	.word	0x00000030
        /*0178*/ 	.short	0x0100
        /*017a*/ 	.byte	0x07
	.zero		1


	//   ....[7]....
        /*017c*/ 	.word	0x000003b0
        /*0180*/ 	.word	0x000000ff
        /*0184*/ 	.word	0x00000038
        /*0188*/ 	.short	0x0100
        /*018a*/ 	.byte	0x07
	.zero		1


	//   ....[8]....
        /*018c*/ 	.word	0x000003c0
        /*0190*/ 	.word	0x000000ff
        /*0194*/ 	.word	0x00000040
        /*0198*/ 	.short	0x0100
        /*019a*/ 	.byte	0x07
	.zero		1


	//   ....[9]....
        /*019c*/ 	.word	0x000003d0
        /*01a0*/ 	.word	0x000000ff
        /*01a4*/ 	.word	0x00000048
        /*01a8*/ 	.short	0x0100
        /*01aa*/ 	.byte	0x07
	.zero		1


	//   ....[10]....
        /*01ac*/ 	.word	0x000003e0
        /*01b0*/ 	.word	0x000000ff
        /*01b4*/ 	.word	0x00000050
        /*01b8*/ 	.short	0x0100
        /*01ba*/ 	.byte	0x07
	.zero		1


	//   ....[11]....
        /*01bc*/ 	.word	0x000003f0
        /*01c0*/ 	.word	0x000000ff
        /*01c4*/ 	.word	0x00000058
        /*01c8*/ 	.short	0x0100
        /*01ca*/ 	.byte	0x07
	.zero		1


	//   ....[12]....
        /*01cc*/ 	.word	0x00000400
        /*01d0*/ 	.word	0x000000ff
        /*01d4*/ 	.word	0x00000060
        /*01d8*/ 	.short	0x0100
        /*01da*/ 	.byte	0x07
	.zero		1


	//   ....[13]....
        /*01dc*/ 	.word	0x00000410
        /*01e0*/ 	.word	0x000000ff
        /*01e4*/ 	.word	0x00000068
        /*01e8*/ 	.short	0x0100
        /*01ea*/ 	.byte	0x07
	.zero		1


	//   ....[14]....
        /*01ec*/ 	.word	0x00000600
        /*01f0*/ 	.word	0x000000ff
        /*01f4*/ 	.word	0x00000070
        /*01f8*/ 	.short	0x0100
        /*01fa*/ 	.byte	0x07
	.zero		1


	//   ....[15]....
        /*01fc*/ 	.word	0x00000610
        /*0200*/ 	.word	0x000000ff
        /*0204*/ 	.word	0x00000078
        /*0208*/ 	.short	0x0100
        /*020a*/ 	.byte	0x07
	.zero		1


	//   ....[16]....
        /*020c*/ 	.word	0x00000620
        /*0210*/ 	.word	0x000000ff
        /*0214*/ 	.word	0x00000080
        /*0218*/ 	.short	0x0100
        /*021a*/ 	.byte	0x07
	.zero		1


	//   ....[17]....
        /*021c*/ 	.word	0x00000630
        /*0220*/ 	.word	0x000000ff
        /*0224*/ 	.word	0x00000088
        /*0228*/ 	.short	0x0100
        /*022a*/ 	.byte	0x07
	.zero		1


	//   ....[18]....
        /*022c*/ 	.word	0x00000780
        /*0230*/ 	.word	0x000000ff
        /*0234*/ 	.word	0x00000090
        /*0238*/ 	.short	0x0100
        /*023a*/ 	.byte	0x05
	.zero		1


	//   ....[19]....
        /*023c*/ 	.word	0x00000c40
        /*0240*/ 	.word	0x000000ff
        /*0244*/ 	.word	0x00000038
        /*0248*/ 	.short	0x010a
        /*024a*/ 	.byte	0x06
	.zero		1


	//   ....[20]....
        /*024c*/ 	.word	0x00000d90
        /*0250*/ 	.word	0x000000ff
        /*0254*/ 	.word	0x00000038
        /*0258*/ 	.short	0x010a
        /*025a*/ 	.byte	0x09
	.zero		1


	//   ....[21]....
        /*025c*/ 	.word	0x00000f70
        /*0260*/ 	.word	0x000000ff
        /*0264*/ 	.word	0x00000038
        /*0268*/ 	.short	0x010a
        /*026a*/ 	.byte	0x24
	.zero		1


	//   ....[22]....
        /*026c*/ 	.word	0x00001340
        /*0270*/ 	.word	0x000000ff
        /*0274*/ 	.word	0x00000038
        /*0278*/ 	.short	0x010a
        /*027a*/ 	.byte	0x04
	.zero		1


	//   ....[23]....
        /*027c*/ 	.word	0x000017b0
        /*0280*/ 	.word	0x000000ff
        /*0284*/ 	.word	0x00000000
        /*0288*/ 	.short	0x010a
        /*028a*/ 	.byte	0x0a
	.zero		1


	//   ....[24]....
        /*028c*/ 	.word	0x000017c0
        /*0290*/ 	.word	0x000000ff
        /*0294*/ 	.word	0x00000080
        /*0298*/ 	.short	0x010a
        /*029a*/ 	.byte	0x06
	.zero		1


	//   ....[25]....
        /*029c*/ 	.word	0x00001950
        /*02a0*/ 	.word	0x000000ff
        /*02a4*/ 	.word	0x00000000
        /*02a8*/ 	.short	0x010a
        /*02aa*/ 	.byte	0x05
	.zero		1


	//   ....[26]....
        /*02ac*/ 	.word	0x00001ac0
        /*02b0*/ 	.word	0x000000ff
        /*02b4*/ 	.word	0x00000000
        /*02b8*/ 	.short	0x010a
        /*02ba*/ 	.byte	0x0a
	.zero		1


	//   ....[27]....
        /*02bc*/ 	.word	0x00001c60
        /*02c0*/ 	.word	0x00000000
        /*02c4*/ 	.word	0x00000080
        /*02c8*/ 	.short	0x010a
        /*02ca*/ 	.byte	0xff
	.zero		1


	//   ....[28]....
        /*02cc*/ 	.word	0x00001f60
        /*02d0*/ 	.word	0x00000000
        /*02d4*/ 	.word	0x00000000
        /*02d8*/ 	.short	0x010a
        /*02da*/ 	.byte	0xff
	.zero		1


	//   ....[29]....
        /*02dc*/ 	.word	0x00001f80
        /*02e0*/ 	.word	0x00000000
        /*02e4*/ 	.word	0x00000000
        /*02e8*/ 	.short	0x010a
        /*02ea*/ 	.byte	0xff
	.zero		1


	//   ....[30]....
        /*02ec*/ 	.word	0x00002160
        /*02f0*/ 	.word	0x00000008
        /*02f4*/ 	.word	0x00000000
        /*02f8*/ 	.short	0x010a
        /*02fa*/ 	.byte	0xff
	.zero		1


	//   ....[31]....
        /*02fc*/ 	.word	0x00002180
        /*0300*/ 	.word	0x00000008
        /*0304*/ 	.word	0x00000000
        /*0308*/ 	.short	0x010a
        /*030a*/ 	.byte	0xff
	.zero		1


	//   ....[32]....
        /*030c*/ 	.word	0x00002270
        /*0310*/ 	.word	0x00000008
        /*0314*/ 	.word	0x00000000
        /*0318*/ 	.short	0x0101
        /*031a*/ 	.byte	0xff
	.zero		1


	//   ....[33]....
        /*031c*/ 	.word	0x00002940
        /*0320*/ 	.word	0x000000ff
        /*0324*/ 	.word	0x00000070
        /*0328*/ 	.short	0x010a
        /*032a*/ 	.byte	0x1b
	.zero		1


	//   ....[34]....
        /*032c*/ 	.word	0x000042b0
        /*0330*/ 	.word	0x000000ff
        /*0334*/ 	.word	0x00000000
        /*0338*/ 	.short	0x0101
        /*033a*/ 	.byte	0x1b
	.zero		1


	//   ....[35]....
        /*033c*/ 	.word	0x000045c0
        /*0340*/ 	.word	0x00000005
        /*0344*/ 	.word	0x00000000
        /*0348*/ 	.short	0x0101
        /*034a*/ 	.byte	0xff
	.zero		1


	//   ....[36]....
        /*034c*/ 	.word	0x000045d0
        /*0350*/ 	.word	0x00000002
        /*0354*/ 	.word	0x00000090
        /*0358*/ 	.short	0x010a
        /*035a*/ 	.byte	0xff
	.zero		1


	//   ....[37]....
        /*035c*/ 	.word	0x000048b0
        /*0360*/ 	.word	0x00000000
        /*0364*/ 	.word	0x00000038
        /*0368*/ 	.short	0x010a
        /*036a*/ 	.byte	0xff
	.zero		1


	//   ....[38]....
        /*036c*/ 	.word	0x00004930
        /*0370*/ 	.word	0x00000000
        /*0374*/ 	.word	0x00000038
        /*0378*/ 	.short	0x010a
        /*037a*/ 	.byte	0xff
	.zero		1


	//   ....[39]....
        /*037c*/ 	.word	0x000049a0
        /*0380*/ 	.word	0x00000000
        /*0384*/ 	.word	0x00000080
        /*0388*/ 	.short	0x010a
        /*038a*/ 	.byte	0xff
	.zero		1


	//   ....[40]....
        /*038c*/ 	.word	0x00004a20
        /*0390*/ 	.word	0x00000000
        /*0394*/ 	.word	0x00000000
        /*0398*/ 	.short	0x010a
        /*039a*/ 	.byte	0xff
	.zero		1


	//   ....[41]....
        /*039c*/ 	.word	0x00004a80
        /*03a0*/ 	.word	0x00000000
        /*03a4*/ 	.word	0x00000080
        /*03a8*/ 	.short	0x010a
        /*03aa*/ 	.byte	0xff
	.zero		1


	//   ....[42]....
        /*03ac*/ 	.word	0x00004ae0
        /*03b0*/ 	.word	0x00000000
        /*03b4*/ 	.word	0x00000000
        /*03b8*/ 	.short	0x010a
        /*03ba*/ 	.byte	0xff
	.zero		1


	//   ....[43]....
        /*03bc*/ 	.word	0x00004b40
        /*03c0*/ 	.word	0x00000008
        /*03c4*/ 	.word	0x00000000
        /*03c8*/ 	.short	0x010a
        /*03ca*/ 	.byte	0xff
	.zero		1


	//   ....[44]....
        /*03cc*/ 	.word	0x00004bb0
        /*03d0*/ 	.word	0x00000004
        /*03d4*/ 	.word	0x00000070
        /*03d8*/ 	.short	0x010a
        /*03da*/ 	.byte	0xff
	.zero		1


	//   ....[45]....
        /*03dc*/ 	.word	0x00004c00
        /*03e0*/ 	.word	0x00000002
        /*03e4*/ 	.word	0x00000090
        /*03e8*/ 	.short	0x010a
        /*03ea*/ 	.byte	0xff
	.zero		1


	//----- nvinfo : EIATTR_NUM_MBARRIERS
	.align		4
.L_46:
        /*03ec*/ 	.byte	0x03, 0x38
        /*03ee*/ 	.short	0x0013


	//----- nvinfo : EIATTR_EXIT_INSTR_OFFSETS
	.align		4
        /*03f0*/ 	.byte	0x04, 0x1c
        /*03f2*/ 	.short	(.L_48 - .L_47)


	//   ....[0]....
.L_47:
        /*03f4*/ 	.word	0x00001ca0


	//   ....[1]....
        /*03f8*/ 	.word	0x00004870


	//----- nvinfo : EIATTR_REQNTID
	.align		4
.L_48:
        /*03fc*/ 	.byte	0x04, 0x10
        /*03fe*/ 	.short	(.L_50 - .L_49)
.L_49:
        /*0400*/ 	.word	0x000000c0
        /*0404*/ 	.word	0x00000001
        /*0408*/ 	.word	0x00000001


	//----- nvinfo : EIATTR_CRS_STACK_SIZE
	.align		4
.L_50:
        /*040c*/ 	.byte	0x04, 0x1e
        /*040e*/ 	.short	(.L_52 - .L_51)
.L_51:
        /*0410*/ 	.word	0x00000000


	//----- nvinfo : EIATTR_CBANK_PARAM_SIZE
	.align		4
.L_52:
        /*0414*/ 	.byte	0x03, 0x19
        /*0416*/ 	.short	0x0268


	//----- nvinfo : EIATTR_PARAM_CBANK
	.align		4
        /*0418*/ 	.byte	0x04, 0x0a
        /*041a*/ 	.short	(.L_54 - .L_53)
	.align		4
.L_53:
        /*041c*/ 	.word	index@(.nv.constant0.kernel_cutlass_kernel_cudnngemm_swigludense_gemm_persistent_swigluPersistentDenseGemmKernel_object_at__TiledMMA_ThrLayoutVMNK21111000_PermutationMNK____MMAAtom_ThrID21_ShapeMNK25612832_TV_0)
        /*0420*/ 	.short	0x0380
        /*0422*/ 	.short	0x0268


	//----- nvinfo : EIATTR_SW_WAR
	.align		4
.L_54:
        /*0424*/ 	.byte	0x04, 0x36
        /*0426*/ 	.short	(.L_56 - .L_55)
.L_55:
        /*0428*/ 	.word	0x00000008
.L_56:


//--------------------- .nv.compat                --------------------------
	.section	.nv.compat,"",@"SHT_CUDA_COMPAT_INFO"
	.align	4
        /*0000*/ 	.byte	0x02, 0x02, 0x02, 0x00, 0x02, 0x05, 0x05, 0x00, 0x02, 0x03, 0x01, 0x00, 0x02, 0x06, 0x01, 0x00


//--------------------- .nv.callgraph             --------------------------
	.section	.nv.callgraph,"",@"SHT_CUDA_CALLGRAPH"
	.align	4
	.sectionentsize	8
	.align		4
        /*0000*/ 	.word	0x00000000
	.align		4
        /*0004*/ 	.word	0xffffffff
	.align		4
        /*0008*/ 	.word	0x00000000
	.align		4
        /*000c*/ 	.word	0xfffffffe
	.align		4
        /*0010*/ 	.word	0x00000000
	.align		4
        /*0014*/ 	.word	0xfffffffd
	.align		4
        /*0018*/ 	.word	0x00000000
	.align		4
        /*001c*/ 	.word	0xfffffffc


//--------------------- .text.kernel_cutlass_kernel_cudnngemm_swigludense_gemm_persistent_swigluPersistentDenseGemmKernel_object_at__TiledMMA_ThrLayoutVMNK21111000_PermutationMNK____MMAAtom_ThrID21_ShapeMNK25612832_TV_0 --------------------------
	.section	.text.kernel_cutlass_kernel_cudnngemm_swigludense_gemm_persistent_swigluPersistentDenseGemmKernel_object_at__TiledMMA_ThrLayoutVMNK21111000_PermutationMNK____MMAAtom_ThrID21_ShapeMNK25612832_TV_0,"ax",@progbits
	.align	128
        .global         kernel_cutlass_kernel_cudnngemm_swigludense_gemm_persistent_swigluPersistentDenseGemmKernel_object_at__TiledMMA_ThrLayoutVMNK21111000_PermutationMNK____MMAAtom_ThrID21_ShapeMNK25612832_TV_0
        .type           kernel_cutlass_kernel_cudnngemm_swigludense_gemm_persistent_swigluPersistentDenseGemmKernel_object_at__TiledMMA_ThrLayoutVMNK21111000_PermutationMNK____MMAAtom_ThrID21_ShapeMNK25612832_TV_0,@function
        .size           kernel_cutlass_kernel_cudnngemm_swigludense_gemm_persistent_swigluPersistentDenseGemmKernel_object_at__TiledMMA_ThrLayoutVMNK21111000_PermutationMNK____MMAAtom_ThrID21_ShapeMNK25612832_TV_0,(.L_x_71 - kernel_cutlass_kernel_cudnngemm_swigludense_gemm_persistent_swigluPersistentDenseGemmKernel_object_at__TiledMMA_ThrLayoutVMNK21111000_PermutationMNK____MMAAtom_ThrID21_ShapeMNK25612832_TV_0)
        .other          kernel_cutlass_kernel_cudnngemm_swigludense_gemm_persistent_swigluPersistentDenseGemmKernel_object_at__TiledMMA_ThrLayoutVMNK21111000_PermutationMNK____MMAAtom_ThrID21_ShapeMNK25612832_TV_0,@"STO_CUDA_ENTRY STV_DEFAULT"
kernel_cutlass_kernel_cudnngemm_swigludense_gemm_persistent_swigluPersistentDenseGemmKernel_object_at__TiledMMA_ThrLayoutVMNK21111000_PermutationMNK____MMAAtom_ThrID21_ShapeMNK25612832_TV_0:
.text.kernel_cutlass_kernel_cudnngemm_swigludense_gemm_persistent_swigluPersistentDenseGemmKernel_object_at__TiledMMA_ThrLayoutVMNK21111000_PermutationMNK____MMAAtom_ThrID21_ShapeMNK25612832_TV_0:
[----:B------:R-:W1:Y:S01]  /*0000*/  LDC R1, c[0x0][0x37c] ;  /* 0x0000df00ff017b82 */ /* 0x000e620000000800 */
[----:B------:R-:W2:Y:S07]  /*0010*/  S2R R4, SR_TID.X ;  /* 0x0000000000047919 */ /* 0x000eae0000002100 */
[----:B------:R-:W3:Y:S01]  /*0020*/  S2UR UR6, SR_CgaCtaId ;  /* 0x00000000000679c3 */ /* 0x000ee20000008800 */
[----:B------:R-:W4:Y:S01]  /*0030*/  LDCU UR5, c[0x0][0x36c] ;  /* 0x00006d80ff0577ac */ /* 0x000f220008000800 */
[----:B------:R-:W5:Y:S06]  /*0040*/  LDCU.U8 UR9, c[0x0][0x382] ;  /* 0x00007040ff0977ac */ /* 0x000f6c0008000000 */
[----:B------:R-:W2:Y:S01]  /*0050*/  S2UR UR22, SR_CTAID.X ;  /* 0x00000000001679c3 */ /* 0x000ea20000002500 */
[----:B------:R-:W2:Y:S01]  /*0060*/  LDCU.U8 UR8, c[0x0][0x381] ;  /* 0x00007020ff0877ac */ /* 0x000ea20008000000 */
[----:B----4-:R-:W-:-:S02]  /*0070*/  UISETP.EQ.U32.AND UP2, UPT, UR5, 0x1, UPT ;  /* 0x000000010500788c */ /* 0x010fc4000bf42070 */
[----:B-----5:R-:W-:Y:S02]  /*0080*/  ULOP3.LUT UR9, UR9, 0x1, URZ, 0xc0, !UPT ;  /* 0x0000000109097892 */ /* 0x020fe4000f8ec0ff */
[----:B---3--:R-:W-:Y:S02]  /*0090*/  ULEA.HI UR7, UR6, UR6, URZ, 0x1 ;  /* 0x0000000606077291 */ /* 0x008fe4000f8f08ff */
[----:B--2---:R-:W-:Y:S02]  /*00a0*/  ULOP3.LUT UR8, UR8, 0x1, URZ, 0xc0, !UPT ;  /* 0x0000000108087892 */ /* 0x004fe4000f8ec0ff */
[----:B------:R-:W-:Y:S01]  /*00b0*/  USHF.R.S32.HI UR4, URZ, 0x1, UR7 ;  /* 0x00000001ff047899 */ /* 0x000fe20008011407 */
[----:B------:R-:W-:Y:S01]  /*00c0*/  SHF.R.U32.HI R0, RZ, 0x5, R4 ;  /* 0x00000005ff007819 */ /* 0x000fe20000011604 */
[----:B------:R-:W-:Y:S02]  /*00d0*/  ULOP3.LUT UR13, UR7, 0xfffffffe, URZ, 0xc0, !UPT ;  /* 0xfffffffe070d7892 */ /* 0x000fe4000f8ec0ff */
[----:B------:R-:W-:Y:S01]  /*00e0*/  ULEA.HI UR5, UR7, UR4, URZ, 0x1 ;  /* 0x0000000407057291 */ /* 0x000fe2000f8f08ff */
[----:B------:R-:W-:Y:S01]  /*00f0*/  R2UR UR23, R0 ;  /* 0x00000000001772ca */ /* 0x000fe200000e0000 */
[----:B------:R-:W-:-:S02]  /*0100*/  ULOP3.LUT UR22, UR22, 0x1, URZ, 0xc0, !UPT ;  /* 0x0000000116167892 */ /* 0x000fc4000f8ec0ff */
[----:B------:R-:W-:Y:S02]  /*0110*/  ULOP3.LUT UR5, UR5, 0xfffffffe, URZ, 0xc0, !UPT ;  /* 0xfffffffe05057892 */ /* 0x000fe4000f8ec0ff */
[----:B------:R-:W-:Y:S02]  /*0120*/  UISETP.NE.U32.AND UP6, UPT, UR9, 0x1, UPT ;  /* 0x000000010900788c */ /* 0x000fe4000bfc5070 */
[----:B------:R-:W-:Y:S02]  /*0130*/  UIADD3 UR33, UPT, UPT, UR4, -UR5, URZ ;  /* 0x8000000504217290 */ /* 0x000fe4000fffe0ff */
[----:B------:R-:W-:Y:S02]  /*0140*/  UISETP.NE.U32.AND UP5, UPT, UR8, 0x1, UPT ;  /* 0x000000010800788c */ /* 0x000fe4000bfa5070 */
[----:B------:R-:W-:Y:S02]  /*0150*/  UIADD3 UR13, UPT, UPT, -UR13, UR6, URZ ;  /* 0x000000060d0d7290 */ /* 0x000fe4000fffe1ff */
[----:B------:R-:W-:-:S02]  /*0160*/  UISETP.NE.AND UP4, UPT, UR23, 0x5, UPT ;  /* 0x000000051700788c */ /* 0x000fc4000bf85270 */
[----:B------:R-:W-:Y:S02]  /*0170*/  UISETP.NE.AND UP3, UPT, UR23, URZ, UPT ;  /* 0x000000ff1700728c */ /* 0x000fe4000bf65270 */
[----:B------:R-:W-:-:S05]  /*0180*/  UIADD3 UR25, UPT, UPT, UR33, UR33, URZ ;  /* 0x0000002121197290 */ /* 0x000fca000fffe0ff */
[----:B-1----:R-:W-:Y:S07]  /*0190*/  BRA.U UP4, `(.L_x_0) ;  /* 0x0000000104387547 */ /* 0x002fee000b800000 */
[----:B------:R-:W1:Y:S02]  /*01a0*/  LDCU.64 UR8, c[0x0][0x348] ;  /* 0x00006900ff0877ac */ /* 0x000e640008000a00 */
[----:B-1----:R-:W-:Y:S02]  /*01b0*/  UIADD3 UR16, UP1, UPT, UR8, 0x40, URZ ;  /* 0x0000004008107890 */ /* 0x002fe4000ff3e0ff */
[----:B------:R-:W-:Y:S02]  /*01c0*/  UIADD3 UR14, UP0, UPT, UR8, 0xc0, URZ ;  /* 0x000000c0080e7890 */ /* 0x000fe4000ff1e0ff */
[----:B------:R-:W-:Y:S02]  /*01d0*/  UIADD3.X UR17, UPT, UPT, URZ, UR9, URZ, UP1, !UPT ;  /* 0x00000009ff117290 */ /* 0x000fe40008ffe4ff */
[----:B------:R-:W-:Y:S02]  /*01e0*/  UIADD3 UR10, UP1, UPT, UR8, 0x140, URZ ;  /* 0x00000140080a7890 */ /* 0x000fe4000ff3e0ff */
[----:B------:R-:W-:-:S02]  /*01f0*/  UIADD3.X UR15, UPT, UPT, URZ, UR9, URZ, UP0, !UPT ;  /* 0x00000009ff0f7290 */ /* 0x000fc400087fe4ff */
[----:B------:R-:W-:Y:S02]  /*0200*/  UIADD3 UR8, UP0, UPT, UR8, 0x1c0, URZ ;  /* 0x000001c008087890 */ /* 0x000fe4000ff1e0ff */
[----:B------:R-:W-:Y:S01]  /*0210*/  UIADD3.X UR11, UPT, UPT, URZ, UR9, URZ, UP1, !UPT ;  /* 0x00000009ff0b7290 */ /* 0x000fe20008ffe4ff */
[----:B------:R1:W-:Y:S01]  /*0220*/  UTMACCTL.PF [UR16] ;  /* 0x00000000100079b9 */ /* 0x0003e20008040000 */
[----:B------:R-:W-:-:S03]  /*0230*/  UIADD3.X UR9, UPT, UPT, URZ, UR9, URZ, UP0, !UPT ;  /* 0x00000009ff097290 */ /* 0x000fc600087fe4ff */
[----:B------:R1:W-:Y:S04]  /*0240*/  UTMACCTL.PF [UR14] ;  /* 0x000000000e0079b9 */ /* 0x0003e80008040000 */
[----:B------:R1:W-:Y:S02]  /*0250*/  UTMACCTL.PF [UR10] ;  /* 0x000000000a0079b9 */ /* 0x0003e40008040000 */
[----:B------:R1:W-:Y:S02]  /*0260*/  UTMACCTL.PF [UR8] ;  /* 0x00000000080079b9 */ /* 0x0003e40008040000 */
[----:B-1----:R-:W-:Y:S01]  /*0270*/  NOP ;  /* 0x0000000000007918 */ /* 0x002fe20000000000 */
.L_x_0:
[----:B------:R-:W-:Y:S05]  /*0280*/  BRA.U UP3, `(.L_x_1) ;  /* 0x0000000103687547 */ /* 0x000fea000b800000 */
[----:B------:R-:W-:Y:S01]  /*0290*/  UMOV UR7, 0x400 ;  /* 0x0000040000077882 */ /* 0x000fe20000000000 */
[----:B------:R-:W-:Y:S01]  /*02a0*/  UMOV UR8, 0x1 ;  /* 0x0000000100087882 */ /* 0x000fe20000000000 */
[----:B------:R-:W-:Y:S02]  /*02b0*/  ULEA UR7, UR6, UR7, 0x18 ;  /* 0x0000000706077291 */ /* 0x000fe4000f8ec0ff */
[----:B------:R-:W-:-:S04]  /*02c0*/  UIADD3 UR8, UPT, UPT, -UR8, 0x100000, URZ ;  /* 0x0010000008087890 */ /* 0x000fc8000fffe1ff */
[----:B------:R-:W-:Y:S02]  /*02d0*/  USHF.L.U32 UR9, UR8, 0xb, URZ ;  /* 0x0000000b08097899 */ /* 0x000fe400080006ff */
[----:B------:R-:W-:Y:S01]  /*02e0*/  USHF.L.U32 UR8, UR8, 0x1, URZ ;  /* 0x0000000108087899 */ /* 0x000fe200080006ff */
[----:B------:R-:W-:Y:S02]  /*02f0*/  UMOV UR5, 0x2 ;  /* 0x0000000200057882 */ /* 0x000fe40000000000 */
[----:B------:R-:W-:-:S04]  /*0300*/  UIADD3 UR10, UPT, UPT, -UR5, 0x100000, URZ ;  /* 0x00100000050a7890 */ /* 0x000fc8000fffe1ff */
[----:B------:R-:W-:Y:S02]  /*0310*/  USHF.L.U32 UR11, UR10, 0xb, URZ ;  /* 0x0000000b0a0b7899 */ /* 0x000fe400080006ff */
[----:B------:R-:W-:Y:S01]  /*0320*/  USHF.L.U32 UR10, UR10, 0x1, URZ ;  /* 0x000000010a0a7899 */ /* 0x000fe200080006ff */
[----:B------:R-:W1:Y:S02]  /*0330*/  FENCE.VIEW.ASYNC.S ;  /* 0x00000000000073c6 */ /* 0x000e640000000000 */
[----:B-1----:R1:W2:Y:S01]  /*0340*/  SYNCS.EXCH.64 URZ, [UR7], UR8 ;  /* 0x0000000807ff75b2 */ /* 0x0022a20008000100 */
[----:B------:R1:W3:Y:S01]  /*0350*/  SYNCS.EXCH.64 URZ, [UR7+0x8], UR8 ;  /* 0x0000080807ff75b2 */ /* 0x0002e20008000100 */
[----:B------:R1:W4:Y:S01]  /*0360*/  SYNCS.EXCH.64 URZ, [UR7+0x10], UR8 ;  /* 0x0000100807ff75b2 */ /* 0x0003220008000100 */
[----:B------:R1:W5:Y:S01]  /*0370*/  SYNCS.EXCH.64 URZ, [UR7+0x18], UR8 ;  /* 0x0000180807ff75b2 */ /* 0x0003620008000100 */
[----:B------:R1:W1:Y:S01]  /*0380*/  SYNCS.EXCH.64 URZ, [UR7+0x20], UR8 ;  /* 0x0000200807ff75b2 */ /* 0x0002620008000100 */
[----:B------:R1:W1:Y:S01]  /*0390*/  SYNCS.EXCH.64 URZ, [UR7+0x28], UR8 ;  /* 0x0000280807ff75b2 */ /* 0x0002620008000100 */
[----:B------:R1:W1:Y:S03]  /*03a0*/  SYNCS.EXCH.64 URZ, [UR7+0x30], UR8 ;  /* 0x0000300807ff75b2 */ /* 0x0002660008000100 */
[----:B------:R1:W1:Y:S01]  /*03b0*/  SYNCS.EXCH.64 URZ, [UR7+0x38], UR10 ;  /* 0x0000380a07ff75b2 */ /* 0x0002620008000100 */
[----:B------:R1:W1:Y:S01]  /*03c0*/  SYNCS.EXCH.64 URZ, [UR7+0x40], UR10 ;  /* 0x0000400a07ff75b2 */ /* 0x0002620008000100 */
[----:B------:R1:W1:Y:S01]  /*03d0*/  SYNCS.EXCH.64 URZ, [UR7+0x48], UR10 ;  /* 0x0000480a07ff75b2 */ /* 0x0002620008000100 */
[----:B------:R1:W1:Y:S01]  /*03e0*/  SYNCS.EXCH.64 URZ, [UR7+0x50], UR10 ;  /* 0x0000500a07ff75b2 */ /* 0x0002620008000100 */
[----:B------:R1:W1:Y:S01]  /*03f0*/  SYNCS.EXCH.64 URZ, [UR7+0x58], UR10 ;  /* 0x0000580a07ff75b2 */ /* 0x0002620008000100 */
[----:B------:R1:W1:Y:S01]  /*0400*/  SYNCS.EXCH.64 URZ, [UR7+0x60], UR10 ;  /* 0x0000600a07ff75b2 */ /* 0x0002620008000100 */
[----:B------:R1:W1:Y:S01]  /*0410*/  SYNCS.EXCH.64 URZ, [UR7+0x68], UR10 ;  /* 0x0000680a07ff75b2 */ /* 0x0002620008000100 */
[----:B------:R-:W-:Y:S01]  /*0420*/  NOP ;  /* 0x0000000000007918 */ /* 0x000fe20000000000 */
.L_x_1:
[----:B------:R-:W-:Y:S01]  /*0430*/  NOP ;  /* 0x0000000000007918 */ /* 0x000fe20000000000 */
[----:B------:R-:W-:Y:S05]  /*0440*/  BRA.U !UP2, `(.L_x_2) ;  /* 0x000000010a087547 */ /* 0x000fea000b800000 */
[----:B-12345:R-:W-:Y:S01]  /*0450*/  UCGABAR_ARV ;  /* 0x00000000000079c7 */ /* 0x03efe20008000000 */
[----:B------:R-:W-:Y:S05]  /*0460*/  BRA `(.L_x_3) ;  /* 0x0000000000047947 */ /* 0x000fea0003800000 */
.L_x_2:
[----:B-12345:R-:W-:Y:S01]  /*0470*/  NOP ;  /* 0x0000000000007918 */ /* 0x03efe20000000000 */
.L_x_3:
[----:B------:R-:W-:Y:S05]  /*0480*/  BRA.U !UP2, `(.L_x_4) ;  /* 0x000000010a0c7547 */ /* 0x000fea000b800000 */
[----:B------:R-:W-:Y:S01]  /*0490*/  UCGABAR_WAIT ;  /* 0x0000000000007dc7 */ /* 0x000fe20008000000 */
[----:B------:R-:W-:Y:S01]  /*04a0*/  CCTL.IVALL ;  /* 0x00000000ff00798f */ /* 0x000fe20002000000 */
[----:B------:R-:W-:Y:S05]  /*04b0*/  BRA `(.L_x_5) ;  /* 0x0000000000047947 */ /* 0x000fea0003800000 */
.L_x_4:
[----:B------:R-:W-:Y:S06]  /*04c0*/  BAR.SYNC.DEFER_BLOCKING 0x0 ;  /* 0x0000000000007b1d */ /* 0x000fec0000010000 */
.L_x_5:
[----:B------:R-:W-:Y:S01]  /*04d0*/  UIADD3 UR5, UPT, UPT, UR4, UR4, URZ ;  /* 0x0000000404057290 */ /* 0x000fe2000fffe0ff */
[----:B------:R-:W-:Y:S01]  /*04e0*/  UMOV UR14, 0x3 ;  /* 0x00000003000e7882 */ /* 0x000fe20000000000 */
[----:B------:R-:W-:Y:S02]  /*04f0*/  UIADD3 UR12, UPT, UPT, UR4, -0x1, URZ ;  /* 0xffffffff040c7890 */ /* 0x000fe4000fffe0ff */
[----:B------:R-:W-:Y:S02]  /*0500*/  UISETP.NE.AND UP0, UPT, UR6, UR5, UPT ;  /* 0x000000050600728c */ /* 0x000fe4000bf05270 */
[----:B------:R-:W-:Y:S02]  /*0510*/  USHF.L.U32 UR14, UR14, UR25, URZ ;  /* 0x000000190e0e7299 */ /* 0x000fe400080006ff */
[----:B------:R-:W-:-:S11]  /*0520*/  UISETP.LT.AND UP0, UPT, UR6, URZ, UP0 ;  /* 0x000000ff0600728c */ /* 0x000fd60008701270 */
[----:B------:R-:W-:Y:S01]  /*0530*/  @!UP0 UIADD3 UR12, UPT, UPT, UR4, URZ, URZ ;  /* 0x000000ff040c8290 */ /* 0x000fe2000fffe0ff */
[----:B------:R-:W-:Y:S11]  /*0540*/  BRA.U UP3, `(.L_x_6) ;  /* 0x0000000103407547 */ /* 0x000ff6000b800000 */
[----:B------:R-:W-:Y:S01]  /*0550*/  UMOV UR7, 0x400 ;  /* 0x0000040000077882 */ /* 0x000fe20000000000 */
[----:B------:R-:W-:Y:S01]  /*0560*/  UMOV UR5, 0x1 ;  /* 0x0000000100057882 */ /* 0x000fe20000000000 */
[----:B------:R-:W-:Y:S01]  /*0570*/  UMOV UR4, 0x8 ;  /* 0x0000000800047882 */ /* 0x000fe20000000000 */
[----:B------:R-:W-:Y:S02]  /*0580*/  ULEA UR7, UR6, UR7, 0x18 ;  /* 0x0000000706077291 */ /* 0x000fe4000f8ec0ff */
[----:B------:R-:W-:-:S04]  /*0590*/  UIADD3 UR8, UPT, UPT, -UR5, 0x100000, URZ ;  /* 0x0010000005087890 */ /* 0x000fc8000fffe1ff */
[----:B------:R-:W-:Y:S02]  /*05a0*/  USHF.L.U32 UR9, UR8, 0xb, URZ ;  /* 0x0000000b08097899 */ /* 0x000fe400080006ff */
[----:B------:R-:W-:Y:S02]  /*05b0*/  USHF.L.U32 UR8, UR8, 0x1, URZ ;  /* 0x0000000108087899 */ /* 0x000fe400080006ff */
[----:B------:R-:W-:-:S04]  /*05c0*/  UIADD3 UR4, UPT, UPT, -UR4, 0x100000, URZ ;  /* 0x0010000004047890 */ /* 0x000fc8000fffe1ff */
[----:B------:R-:W-:Y:S02]  /*05d0*/  USHF.L.U32 UR5, UR4, 0xb, URZ ;  /* 0x0000000b04057899 */ /* 0x000fe400080006ff */
[----:B------:R-:W-:Y:S01]  /*05e0*/  USHF.L.U32 UR4, UR4, 0x1, URZ ;  /* 0x0000000104047899 */ /* 0x000fe200080006ff */
[----:B------:R-:W1:Y:S03]  /*05f0*/  FENCE.VIEW.ASYNC.S ;  /* 0x00000000000073c6 */ /* 0x000e660000000000 */
[----:B-1----:R1:W2:Y:S01]  /*0600*/  SYNCS.EXCH.64 URZ, [UR7+0x70], UR8 ;  /* 0x0000700807ff75b2 */ /* 0x0022a20008000100 */
[----:B------:R1:W3:Y:S07]  /*0610*/  SYNCS.EXCH.64 URZ, [UR7+0x78], UR8 ;  /* 0x0000780807ff75b2 */ /* 0x0002ee0008000100 */
[----:B------:R1:W4:Y:S01]  /*0620*/  SYNCS.EXCH.64 URZ, [UR7+0x80], UR4 ;  /* 0x0000800407ff75b2 */ /* 0x0003220008000100 */
[----:B------:R1:W5:Y:S01]  /*0630*/  SYNCS.EXCH.64 URZ, [UR7+0x88], UR4 ;  /* 0x0000880407ff75b2 */ /* 0x0003620008000100 */
[----:B------:R-:W-:Y:S01]  /*0640*/  NOP ;  /* 0x0000000000007918 */ /* 0x000fe20000000000 */
.L_x_6:
[----:B------:R-:W-:Y:S01]  /*0650*/  NOP ;  /* 0x0000000000007918 */ /* 0x000fe20000000000 */
[----:B------:R-:W-:Y:S05]  /*0660*/  BRA.U !UP2, `(.L_x_7) ;  /* 0x000000010a087547 */ /* 0x000fea000b800000 */
[----:B--2345:R-:W-:Y:S01]  /*0670*/  UCGABAR_ARV ;  /* 0x00000000000079c7 */ /* 0x03cfe20008000000 */
[----:B------:R-:W-:Y:S05]  /*0680*/  BRA `(.L_x_8) ;  /* 0x0000000000047947 */ /* 0x000fea0003800000 */
.L_x_7:
[----:B--2345:R-:W-:Y:S01]  /*0690*/  NOP ;  /* 0x0000000000007918 */ /* 0x03cfe20000000000 */
.L_x_8:
[----:B------:R-:W-:Y:S05]  /*06a0*/  BRA.U !UP2, `(.L_x_9) ;  /* 0x000000010a0c7547 */ /* 0x000fea000b800000 */
[----:B------:R-:W-:Y:S01]  /*06b0*/  UCGABAR_WAIT ;  /* 0x0000000000007dc7 */ /* 0x000fe20008000000 */
[----:B------:R-:W-:Y:S01]  /*06c0*/  CCTL.IVALL ;  /* 0x00000000ff00798f */ /* 0x000fe20002000000 */
[----:B------:R-:W-:Y:S05]  /*06d0*/  BRA `(.L_x_10) ;  /* 0x0000000000047947 */ /* 0x000fea0003800000 */
.L_x_9:
[----:B------:R-:W-:Y:S06]  /*06e0*/  BAR.SYNC.DEFER_BLOCKING 0x0 ;  /* 0x0000000000007b1d */ /* 0x000fec0000010000 */
.L_x_10:
[----:B------:R-:W-:Y:S05]  /*06f0*/  BRA.U UP4, `(.L_x_11) ;  /* 0x0000000104287547 */ /* 0x000fea000b800000 */
[----:B-1----:R-:W-:Y:S01]  /*0700*/  UMOV UR5, 0x400 ;  /* 0x0000040000057882 */ /* 0x002fe20000000000 */
[----:B------:R-:W-:Y:S01]  /*0710*/  UMOV UR4, 0x20 ;  /* 0x0000002000047882 */ /* 0x000fe20000000000 */
[----:B------:R-:W-:Y:S02]  /*0720*/  ULEA UR5, UR6, UR5, 0x18 ;  /* 0x0000000506057291 */ /* 0x000fe4000f8ec0ff */
[----:B------:R-:W-:-:S04]  /*0730*/  UIADD3 UR8, UPT, UPT, -UR4, 0x100000, URZ ;  /* 0x0010000004087890 */ /* 0x000fc8000fffe1ff */
[----:B------:R-:W-:Y:S02]  /*0740*/  USHF.L.U32 UR9, UR8, 0xb, URZ ;  /* 0x0000000b08097899 */ /* 0x000fe400080006ff */
[----:B------:R-:W-:Y:S01]  /*0750*/  USHF.L.U32 UR8, UR8, 0x1, URZ ;  /* 0x0000000108087899 */ /* 0x000fe200080006ff */
[----:B------:R-:W-:Y:S01]  /*0760*/  ELECT P0, URZ, PT ;  /* 0x0000000000ff782f */ /* 0x000fe20003800000 */
[----:B------:R-:W1:Y:S10]  /*0770*/  FENCE.VIEW.ASYNC.S ;  /* 0x00000000000073c6 */ /* 0x000e740000000000 */
[----:B-1----:R2:W3:Y:S02]  /*0780*/  SYNCS.EXCH.64 URZ, [UR5+0x90], UR8 ;  /* 0x0000900805ff75b2 */ /* 0x0024e40008000100 */
[----:B--2---:R-:W-:Y:S01]  /*0790*/  NOP ;  /* 0x0000000000007918 */ /* 0x004fe20000000000 */
.L_x_11:
[----:B------:R-:W-:Y:S01]  /*07a0*/  NOP ;  /* 0x0000000000007918 */ /* 0x000fe20000000000 */
[----:B------:R-:W-:Y:S05]  /*07b0*/  BRA.U !UP2, `(.L_x_12) ;  /* 0x000000010a087547 */ /* 0x000fea000b800000 */
[----:B---3--:R-:W-:Y:S01]  /*07c0*/  UCGABAR_ARV ;  /* 0x00000000000079c7 */ /* 0x008fe20008000000 */
[----:B------:R-:W-:Y:S05]  /*07d0*/  BRA `(.L_x_13) ;  /* 0x0000000000047947 */ /* 0x000fea0003800000 */
.L_x_12:
[----:B---3--:R-:W-:Y:S01]  /*07e0*/  NOP ;  /* 0x0000000000007918 */ /* 0x008fe20000000000 */
.L_x_13:
[----:B------:R-:W-:Y:S01]  /*07f0*/  USHF.L.U32 UR21, UR22, 0x7, URZ ;  /* 0x0000000716157899 */ /* 0x000fe200080006ff */
[----:B------:R-:W-:Y:S05]  /*0800*/  BRA.U !UP2, `(.L_x_14) ;  /* 0x000000010a0c7547 */ /* 0x000fea000b800000 */
[----:B------:R-:W-:Y:S01]  /*0810*/  UCGABAR_WAIT ;  /* 0x0000000000007dc7 */ /* 0x000fe20008000000 */
[----:B------:R-:W-:Y:S01]  /*0820*/  CCTL.IVALL ;  /* 0x00000000ff00798f */ /* 0x000fe20002000000 */
[----:B------:R-:W-:Y:S05]  /*0830*/  BRA `(.L_x_15) ;  /* 0x0000000000047947 */ /* 0x000fea0003800000 */
.L_x_14:
[----:B------:R-:W-:Y:S06]  /*0840*/  BAR.SYNC.DEFER_BLOCKING 0x0 ;  /* 0x0000000000007b1d */ /* 0x000fec0000010000 */
.L_x_15:
[----:B------:R-:W-:Y:S01]  /*0850*/  UMOV UR24, 0x5 ;  /* 0x0000000500187882 */ /* 0x000fe20000000000 */
[----:B------:R-:W2:Y:S01]  /*0860*/  LDCU.U8 UR20, c[0x0][0x5c8] ;  /* 0x0000b900ff1477ac */ /* 0x000ea20008000000 */
[----:B------:R-:W3:Y:S01]  /*0870*/  LDCU.U8 UR19, c[0x0][0x5c9] ;  /* 0x0000b920ff1377ac */ /* 0x000ee20008000000 */
[----:B------:R-:W4:Y:S01]  /*0880*/  LDCU.U8 UR18, c[0x0][0x5d4] ;  /* 0x0000ba80ff1277ac */ /* 0x000f220008000000 */
[----:B------:R-:W5:Y:S01]  /*0890*/  LDCU.U8 UR17, c[0x0][0x5d5] ;  /* 0x0000baa0ff1177ac */ /* 0x000f620008000000 */
[----:B------:R-:W1:Y:S01]  /*08a0*/  LDCU.U8 UR16, c[0x0][0x5e0] ;  /* 0x0000bc00ff1077ac */ /* 0x000e620008000000 */
[----:B------:R-:W1:Y:S01]  /*08b0*/  LDCU.U8 UR15, c[0x0][0x5e1] ;  /* 0x0000bc20ff0f77ac */ /* 0x000e620008000000 */
[----:B------:R-:W-:Y:S01]  /*08c0*/  USHF.L.U32 UR24, UR24, UR13, URZ ;  /* 0x0000000d18187299 */ /* 0x000fe200080006ff */
[----:B------:R-:W-:Y:S05]  /*08d0*/  BRA.U UP4, `(.L_x_16) ;  /* 0x0000000904b07547 */ /* 0x000fea000b800000 */
[----:B------:R-:W5:Y:S01]  /*08e0*/  S2UR UR32, SR_CTAID.Z ;  /* 0x00000000002079c3 */ /* 0x000f620000002700 */
[----:B------:R-:W-:Y:S01]  /*08f0*/  UMOV UR31, 0x1 ;  /* 0x00000001001f7882 */ /* 0x000fe20000000000 */
[----:B------:R-:W-:Y:S01]  /*0900*/  UMOV UR30, URZ ;  /* 0x000000ff001e7c82 */ /* 0x000fe20008000000 */
[----:B-----5:R-:W-:-:S09]  /*0910*/  UISETP.GT.U32.AND UP0, UPT, UR32, 0xff, UPT ;  /* 0x000000ff2000788c */ /* 0x020fd2000bf04070 */
[----:B------:R-:W-:Y:S05]  /*0920*/  BRA.U UP0, `(.L_x_17) ;  /* 0x0000000900087547 */ /* 0x000fea000b800000 */
[----:B-1----:R-:W1:Y:S01]  /*0930*/  LDCU.64 UR4, c[0x0][0x5c0] ;  /* 0x0000b800ff0477ac */ /* 0x002e620008000a00 */
[----:B------:R-:W5:Y:S01]  /*0940*/  S2UR UR29, SR_CTAID.Y ;  /* 0x00000000001d79c3 */ /* 0x000f620000002600 */
[----:B------:R-:W4:Y:S01]  /*0950*/  LDCU UR8, c[0x0][0x5d0] ;  /* 0x0000ba00ff0877ac */ /* 0x000f220008000800 */
[----:B------:R-:W3:Y:S01]  /*0960*/  LDCU UR11, c[0x0][0x374] ;  /* 0x00006e80ff0b77ac */ /* 0x000ee20008000800 */
[----:B------:R-:W3:Y:S01]  /*0970*/  LDCU UR10, c[0x0][0x370] ;  /* 0x00006e00ff0a77ac */ /* 0x000ee20008000800 */
[----:B------:R-:W-:Y:S02]  /*0980*/  ULEA UR28, UR33, UR21, 0x6 ;  /* 0x00000015211c7291 */ /* 0x000fe4000f8e30ff */
[----:B-1----:R-:W-:Y:S01]  /*0990*/  UIMAD.WIDE.U32 UR6, UR32, UR5, URZ ;  /* 0x00000005200672a5 */ /* 0x002fe2000f8e00ff */
[----:B------:R-:W1:Y:S03]  /*09a0*/  LDCU.64 UR34, c[0x0][0x348] ;  /* 0x00006900ff2277ac */ /* 0x000e660008000a00 */
[----:B------:R-:W-:-:S02]  /*09b0*/  UIADD3 UR5, UPT, UPT, UR32, -UR7, URZ ;  /* 0x8000000720057290 */ /* 0x000fc4000fffe0ff */
[----:B-----5:R-:W-:Y:S02]  /*09c0*/  USHF.L.U32 UR29, UR29, 0x7, URZ ;  /* 0x000000071d1d7899 */ /* 0x020fe400080006ff */
[----:B--2---:R-:W-:Y:S02]  /*09d0*/  USHF.R.U32.HI UR5, URZ, UR20, UR5 ;  /* 0x00000014ff057299 */ /* 0x004fe40008011605 */
[----:B---3--:R-:W-:Y:S02]  /*09e0*/  UIMAD UR10, UR11, UR10, URZ ;  /* 0x0000000a0b0a72a4 */ /* 0x008fe4000f8e02ff */
[----:B------:R-:W-:Y:S02]  /*09f0*/  UIADD3 UR5, UPT, UPT, UR7, UR5, URZ ;  /* 0x0000000507057290 */ /* 0x000fe4000fffe0ff */
[----:B------:R-:W-:Y:S02]  /*0a00*/  ULOP3.LUT UR29, UR29, 0x80, URZ, 0xc0, !UPT ;  /* 0x000000801d1d7892 */ /* 0x000fe4000f8ec0ff */
[----:B------:R-:W-:Y:S01]  /*0a10*/  USHF.R.U32.HI UR6, URZ, UR19, UR5 ;  /* 0x00000013ff067299 */ /* 0x000fe20008011605 */
[----:B------:R-:W-:Y:S01]  /*0a20*/  UMOV UR30, URZ ;  /* 0x000000ff001e7c82 */ /* 0x000fe20008000000 */
[----:B------:R-:W-:-:S02]  /*0a30*/  UMOV UR31, 0x1 ;  /* 0x00000001001f7882 */ /* 0x000fc40000000000 */
[----:B------:R-:W-:-:S04]  /*0a40*/  UIADD3 UR6, UPT, UPT, -UR6, URZ, URZ ;  /* 0x000000ff06067290 */ /* 0x000fc8000fffe1ff */
[----:B------:R-:W-:Y:S01]  /*0a50*/  UIMAD UR6, UR6, UR4, UR32 ;  /* 0x00000004060672a4 */ /* 0x000fe2000f8e0220 */
[----:B------:R-:W2:Y:S03]  /*0a60*/  LDCU.64 UR4, c[0x0][0x5d8] ;  /* 0x0000bb00ff0477ac */ /* 0x000ea60008000a00 */
[----:B----4-:R-:W-:-:S04]  /*0a70*/  UIMAD.WIDE.U32 UR8, UR6, UR8, URZ ;  /* 0x00000008060872a5 */ /* 0x010fc8000f8e00ff */
[----:B------:R-:W-:-:S04]  /*0a80*/  UIADD3 UR7, UPT, UPT, UR6, -UR9, URZ ;  /* 0x8000000906077290 */ /* 0x000fc8000fffe0ff */
[----:B------:R-:W-:-:S03]  /*0a90*/  USHF.R.U32.HI UR7, URZ, UR18, UR7 ;  /* 0x00000012ff077299 */ /* 0x000fc60008011607 */
[----:B------:R-:W3:Y:S01]  /*0aa0*/  LDCU UR8, c[0x0][0x378] ;  /* 0x00006f00ff0877ac */ /* 0x000ee20008000800 */
[----:B------:R-:W-:-:S04]  /*0ab0*/  UIADD3 UR9, UPT, UPT, UR9, UR7, URZ ;  /* 0x0000000709097290 */ /* 0x000fc8000fffe0ff */
[----:B------:R-:W-:-:S04]  /*0ac0*/  USHF.R.U32.HI UR9, URZ, UR17, UR9 ;  /* 0x00000011ff097299 */ /* 0x000fc80008011609 */
[----:B--2---:R-:W-:Y:S02]  /*0ad0*/  UIMAD.WIDE.U32 UR26, UR9, UR5, URZ ;  /* 0x00000005091a72a5 */ /* 0x004fe4000f8e00ff */
[----:B---3--:R-:W-:-:S05]  /*0ae0*/  UIMAD UR8, UR10, UR8, URZ ;  /* 0x000000080a0872a4 */ /* 0x008fca000f8e02ff */
[----:B------:R-:W-:Y:S02]  /*0af0*/  UMOV UR7, UR27 ;  /* 0x0000001b00077c82 */ /* 0x000fe40008000000 */
[----:B------:R-:W-:Y:S02]  /*0b00*/  UIADD3 UR5, UPT, UPT, UR9, -UR7, URZ ;  /* 0x8000000709057290 */ /* 0x000fe4000fffe0ff */
[----:B------:R-:W2:Y:S01]  /*0b10*/  S2UR UR26, SR_CgaCtaId ;  /* 0x00000000001a79c3 */ /* 0x000ea20000008800 */
[----:B------:R-:W-:Y:S02]  /*0b20*/  USHF.R.S32.HI UR27, URZ, 0x1f, UR8 ;  /* 0x0000001fff1b7899 */ /* 0x000fe40008011408 */
[----:B------:R-:W-:Y:S02]  /*0b30*/  USHF.R.U32.HI UR5, URZ, UR16, UR5 ;  /* 0x00000010ff057299 */ /* 0x000fe40008011605 */
[----:B------:R-:W-:Y:S02]  /*0b40*/  ULEA.HI UR27, UR27, UR8, URZ, 0x2 ;  /* 0x000000081b1b7291 */ /* 0x000fe4000f8f10ff */
[----:B------:R-:W-:-:S04]  /*0b50*/  UIADD3 UR7, UPT, UPT, UR7, UR5, URZ ;  /* 0x0000000507077290 */ /* 0x000fc8000fffe0ff */
[----:B------:R-:W-:-:S03]  /*0b60*/  USHF.R.U32.HI UR7, URZ, UR15, UR7 ;  /* 0x0000000fff077299 */ /* 0x000fc60008011607 */
[----:B------:R-:W3:Y:S01]  /*0b70*/  LDCU UR5, c[0x0][0x5cc] ;  /* 0x0000b980ff0577ac */ /* 0x000ee20008000800 */
[----:B------:R-:W-:-:S04]  /*0b80*/  UIADD3 UR7, UPT, UPT, -UR7, URZ, URZ ;  /* 0x000000ff07077290 */ /* 0x000fc8000fffe1ff */
[----:B------:R-:W-:-:S03]  /*0b90*/  UIMAD UR7, UR7, UR4, UR9 ;  /* 0x00000004070772a4 */ /* 0x000fc6000f8e0209 */
[----:B------:R-:W-:Y:S02]  /*0ba0*/  UMOV UR4, 0x400 ;  /* 0x0000040000047882 */ /* 0x000fe40000000000 */
[----:B--2---:R-:W-:Y:S02]  /*0bb0*/  ULEA UR26, UR26, UR4, 0x18 ;  /* 0x000000041a1a7291 */ /* 0x004fe4000f8ec0ff */
[----:B------:R-:W-:-:S04]  /*0bc0*/  UIADD3 UR4, UPT, UPT, -UR9, URZ, URZ ;  /* 0x000000ff09047290 */ /* 0x000fc8000fffe1ff */
[----:B-1-3--:R-:W-:-:S12]  /*0bd0*/  UIMAD UR5, UR4, UR5, UR6 ;  /* 0x00000005040572a4 */ /* 0x00afd8000f8e0206 */
.L_x_22:
[----:B------:R-:W-:Y:S02]  /*0be0*/  USHF.L.U32 UR4, UR31, 0x1f, URZ ;  /* 0x0000001f1f047899 */ /* 0x000fe400080006ff */
[----:B------:R-:W-:Y:S02]  /*0bf0*/  ULEA UR6, UR30, UR26, 0x3 ;  /* 0x0000001a1e067291 */ /* 0x000fe4000f8e18ff */
[----:B------:R-:W-:Y:S02]  /*0c00*/  UIADD3 UR5, UPT, UPT, UR5, UR5, URZ ;  /* 0x0000000505057290 */ /* 0x000fe4000fffe0ff */
[----:B------:R-:W-:Y:S01]  /*0c10*/  MOV R0, UR4 ;  /* 0x0000000400007c02 */ /* 0x000fe20008000f00 */
[----:B------:R-:W-:Y:S02]  /*0c20*/  ULEA UR7, UR7, UR29, 0x8 ;  /* 0x0000001d07077291 */ /* 0x000fe4000f8e40ff */
[----:B------:R-:W-:Y:S02]  /*0c30*/  UIADD3 UR42, UP1, UPT, UR34, 0x40, URZ ;  /* 0x00000040222a7890 */ /* 0x000fe4000ff3e0ff */
[----:B-1----:R1:W2:Y:S01]  /*0c40*/  SYNCS.PHASECHK.TRANS64.TRYWAIT P1, [UR6+0x38], R0 ;  /* 0x00003800ff0075a7 */ /* 0x0022a20008021106 */
[----:B------:R-:W-:-:S02]  /*0c50*/  ULOP3.LUT UR6, UR5, UR22, URZ, 0xfc, !UPT ;  /* 0x0000001605067292 */ /* 0x000fc4000f8efcff */
[----:B------:R-:W-:Y:S02]  /*0c60*/  UIADD3 UR40, UP0, UPT, UR34, 0xc0, URZ ;  /* 0x000000c022287890 */ /* 0x000fe4000ff1e0ff */
[----:B------:R-:W-:Y:S02]  /*0c70*/  ULEA.HI UR5, UR5, UR6, URZ, 0x1 ;  /* 0x0000000605057291 */ /* 0x000fe4000f8f08ff */
[----:B------:R-:W-:Y:S02]  /*0c80*/  UIADD3.X UR43, UPT, UPT, URZ, UR35, URZ, UP1, !UPT ;  /* 0x00000023ff2b7290 */ /* 0x000fe40008ffe4ff */
[----:B------:R-:W-:Y:S02]  /*0c90*/  ULOP3.LUT UR4, UR5, 0xfffffffe, URZ, 0xc0, !UPT ;  /* 0xfffffffe05047892 */ /* 0x000fe4000f8ec0ff */
[----:B------:R-:W-:Y:S02]  /*0ca0*/  UIADD3.X UR41, UPT, UPT, URZ, UR35, URZ, UP0, !UPT ;  /* 0x00000023ff297290 */ /* 0x000fe400087fe4ff */
[----:B------:R-:W-:-:S02]  /*0cb0*/  UISETP.NE.AND UP2, UPT, UR6, UR4, UPT ;  /* 0x000000040600728c */ /* 0x000fc4000bf45270 */
[----:B------:R-:W-:Y:S02]  /*0cc0*/  USHF.R.U32.HI UR4, URZ, 0x1, UR5 ;  /* 0x00000001ff047899 */ /* 0x000fe40008011605 */
[----:B------:R-:W-:Y:S02]  /*0cd0*/  UISETP.LT.AND UP2, UPT, UR6, URZ, UP2 ;  /* 0x000000ff0600728c */ /* 0x000fe40009741270 */
[----:B------:R-:W-:Y:S02]  /*0ce0*/  UIADD3 UR11, UPT, UPT, UR4, -0x1, URZ ;  /* 0xffffffff040b7890 */ /* 0x000fe4000fffe0ff */
[----:B------:R-:W-:Y:S01]  /*0cf0*/  ULEA UR7, UR22, UR7, 0x6 ;  /* 0x0000000716077291 */ /* 0x000fe2000f8e30ff */
[----:B------:R-:W-:Y:S01]  /*0d00*/  UMOV UR38, URZ ;  /* 0x000000ff00267c82 */ /* 0x000fe20008000000 */
[----:B------:R-:W-:-:S05]  /*0d10*/  UPRMT UR37, URZ, 0x5410, UR24 ;  /* 0x00005410ff257896 */ /* 0x000fca0008000018 */
[----:B------:R-:W-:Y:S02]  /*0d20*/  @!UP2 UIADD3 UR11, UPT, UPT, UR4, URZ, URZ ;  /* 0x000000ff040ba290 */ /* 0x000fe4000fffe0ff */
[----:B------:R-:W-:Y:S02]  /*0d30*/  UISETP.NE.AND UP2, UPT, UR22, URZ, UPT ;  /* 0x000000ff1600728c */ /* 0x000fe4000bf45270 */
[----:B-1----:R-:W-:Y:S02]  /*0d40*/  ULEA UR11, UR11, UR28, 0x8 ;  /* 0x0000001c0b0b7291 */ /* 0x002fe4000f8e40ff */
.L_x_21:
[----:B---3--:R-:W-:Y:S01]  /*0d50*/  ULEA UR9, UR30, UR26, 0x3 ;  /* 0x0000001a1e097291 */ /* 0x008fe2000f8e18ff */
[----:B-12---:R-:W-:Y:S11]  /*0d60*/  @P1 BRA `(.L_x_18) ;  /* 0x0000000000101947 */ /* 0x006ff60003800000 */
[----:B------:R-:W-:-:S06]  /*0d70*/  USHF.L.U32 UR4, UR31, 0x1f, URZ ;  /* 0x0000001f1f047899 */ /* 0x000fcc00080006ff */
[----:B------:R-:W-:-:S04]  /*0d80*/  MOV R0, UR4 ;  /* 0x0000000400007c02 */ /* 0x000fc80008000f00 */
[----:B------:R-:W1:Y:S02]  /*0d90*/  SYNCS.PHASECHK.TRANS64.TRYWAIT P0, [UR9+0x38], R0 ;  /* 0x00003800ff0075a7 */ /* 0x000e640008001109 */
[----:B-1----:R-:W-:Y:S05]  /*0da0*/  @!P0 BRA `(.L_x_19) ;  /* 0x0000003800b48947 */ /* 0x002fea0003800000 */
.L_x_18:
[----:B------:R-:W-:Y:S05]  /*0db0*/  BRA.U UP2, `(.L_x_20) ;  /* 0x00000001020c7547 */ /* 0x000fea000b800000 */
[----:B------:R-:W-:-:S13]  /*0dc0*/  ELECT P0, URZ, PT ;  /* 0x0000000000ff782f */ /* 0x000fda0003800000 */
[----:B-1----:R-:W-:-:S04]  /*0dd0*/  @P0 MOV R0, 0xc000 ;  /* 0x0000c00000000802 */ /* 0x002fc80000000f00 */
[----:B------:R2:W-:Y:S03]  /*0de0*/  @P0 SYNCS.ARRIVE.TRANS64 RZ, [UR9], R0 ;  /* 0x00000000ffff09a7 */ /* 0x0005e60008000009 */
.L_x_20:
[----:B------:R-:W-:Y:S01]  /*0df0*/  UIADD3 UR5, UPT, UPT, UR30, 0x1, URZ ;  /* 0x000000011e057890 */ /* 0x000fe2000fffe0ff */
[----:B------:R-:W-:Y:S01]  /*0e00*/  PLOP3.LUT P1, PT, PT, PT, PT, 0x80, 0x8 ;  /* 0x000000000008781c */ /* 0x000fe20003f2f070 */
[----:B------:R-:W-:Y:S02]  /*0e10*/  UISETP.GT.U32.AND UP0, UPT, UR38, 0x1e, UPT ;  /* 0x0000001e2600788c */ /* 0x000fe4000bf04070 */
[----:B------:R-:W-:Y:S02]  /*0e20*/  UISETP.NE.AND UP1, UPT, UR5, 0x7, UPT ;  /* 0x000000070500788c */ /* 0x000fe4000bf25270 */
[----:B------:R-:W-:Y:S02]  /*0e30*/  ULEA UR8, UR30, UR33, 0x1 ;  /* 0x000000211e087291 */ /* 0x000fe4000f8e08ff */
[----:B------:R-:W-:Y:S01]  /*0e40*/  USEL UR6, URZ, 0x1, UP1 ;  /* 0x00000001ff067887 */ /* 0x000fe20008800000 */
[----:B------:R-:W-:Y:S01]  /*0e50*/  PLOP3.LUT P0, PT, PT, PT, UP0, 0x80, 0x8 ;  /* 0x000000000008781c */ /* 0x000fe20003f0f008 */
[----:B------:R-:W-:-:S02]  /*0e60*/  ULEA UR8, UR8, UR26, 0xd ;  /* 0x0000001a08087291 */ /* 0x000fc4000f8e68ff */
[----:B------:R-:W-:Y:S02]  /*0e70*/  ULEA UR4, UR30, UR26, 0xd ;  /* 0x0000001a1e047291 */ /* 0x000fe4000f8e68ff */
[----:B------:R-:W-:Y:S02]  /*0e80*/  ULOP3.LUT UR31, UR31, UR6, URZ, 0x3c, !UPT ;  /* 0x000000061f1f7292 */ /* 0x000fe4000f8e3cff */
[----:B------:R-:W-:Y:S02]  /*0e90*/  USEL UR30, UR5, URZ, UP1 ;  /* 0x000000ff051e7287 */ /* 0x000fe40008800000 */
[----:B------:R-:W-:Y:S02]  /*0ea0*/  USHF.L.U32 UR10, UR38, 0x7, URZ ;  /* 0x00000007260a7899 */ /* 0x000fe400080006ff */
[----:B------:R-:W-:Y:S02]  /*0eb0*/  ULOP3.LUT UR9, UR9, 0xfefffff8, URZ, 0xc0, !UPT ;  /* 0xfefffff809097892 */ /* 0x000fe4000f8ec0ff */
[----:B------:R-:W-:-:S02]  /*0ec0*/  UIADD3 UR8, UPT, UPT, UR8, 0xc400, URZ ;  /* 0x0000c40008087890 */ /* 0x000fc4000fffe0ff */
[----:B------:R-:W-:Y:S02]  /*0ed0*/  UIADD3 UR4, UPT, UPT, UR4, 0x28400, URZ ;  /* 0x0002840004047890 */ /* 0x000fe4000fffe0ff */
[----:B------:R-:W-:Y:S02]  /*0ee0*/  @!UP0 USHF.L.U32 UR6, UR31, 0x1f, URZ ;  /* 0x0000001f1f068899 */ /* 0x000fe400080006ff */
[----:B------:R-:W-:Y:S01]  /*0ef0*/  @!UP0 ULEA UR36, UR30, UR26, 0x3 ;  /* 0x0000001a1e248291 */ /* 0x000fe2000f8e18ff */
[----:B------:R-:W-:Y:S02]  /*0f00*/  UMOV UR5, UR9 ;  /* 0x0000000900057c82 */ /* 0x000fe40008000000 */
[----:B------:R3:W-:Y:S01]  /*0f10*/  UTMALDG.2D.MULTICAST.2CTA [UR8], [UR42], UR37, desc[URZ] ;  /* 0x0000ff082a0073b4 */ /* 0x0007e20008209825 */
[----:B-12---:R-:W-:Y:S01]  /*0f20*/  IMAD.U32 R0, RZ, RZ, UR6 ;  /* 0x00000006ff007e24 */ /* 0x006fe2000f8e00ff */
[----:B------:R-:W-:Y:S01]  /*0f30*/  UMOV UR6, UR10 ;  /* 0x0000000a00067c82 */ /* 0x000fe20008000000 */
[----:B------:R-:W-:-:S04]  /*0f40*/  UIADD3 UR38, UPT, UPT, UR38, 0x1, URZ ;  /* 0x0000000126267890 */ /* 0x000fc8000fffe0ff */
[----:B------:R-:W-:Y:S01]  /*0f50*/  UISETP.NE.AND UP0, UPT, UR38, 0x20, UPT ;  /* 0x000000202600788c */ /* 0x000fe2000bf05270 */
[----:B------:R3:W-:Y:S01]  /*0f60*/  UTMALDG.2D.2CTA [UR4], [UR40], desc[URZ] ;  /* 0x0000ff04280075b4 */ /* 0x0007e20008209000 */
[----:B------:R3:W1:Y:S07]  /*0f70*/  @!P0 SYNCS.PHASECHK.TRANS64.TRYWAIT P1, [UR36+0x38], R0 ;  /* 0x00003800ff0085a7 */ /* 0x00066e0008021124 */
[----:B------:R-:W-:Y:S05]  /*0f80*/  BRA.U UP0, `(.L_x_21) ;  /* 0xfffffffd00707547 */ /* 0x000fea000b83ffff */
[----:B---3--:R-:W2:Y:S01]  /*0f90*/  LDCU.64 UR4, c[0x0][0x5c0] ;  /* 0x0000b800ff0477ac */ /* 0x008ea20008000a00 */
[----:B------:R-:W-:-:S04]  /*0fa0*/  ULEA.HI.SX32 UR32, UR27, UR32, 0x1e ;  /* 0x000000201b207291 */ /* 0x000fc8000f8ff2ff */
[----:B------:R-:W-:Y:S02]  /*0fb0*/  UISETP.GE.AND UP0, UPT, UR32, 0x100, UPT ;  /* 0x000001002000788c */ /* 0x000fe4000bf06270 */
[----:B--2---:R-:W-:Y:S01]  /*0fc0*/  UIMAD.WIDE.U32 UR6, UR32, UR5, URZ ;  /* 0x00000005200672a5 */ /* 0x004fe2000f8e00ff */
[----:B------:R-:W2:Y:S03]  /*0fd0*/  LDCU UR5, c[0x0][0x5d0] ;  /* 0x0000ba00ff0577ac */ /* 0x000ea60008000800 */
[----:B------:R-:W-:-:S04]  /*0fe0*/  UIADD3 UR6, UPT, UPT, UR32, -UR7, URZ ;  /* 0x8000000720067290 */ /* 0x000fc8000fffe0ff */
[----:B------:R-:W-:-:S04]  /*0ff0*/  USHF.R.U32.HI UR6, URZ, UR20, UR6 ;  /* 0x00000014ff067299 */ /* 0x000fc80008011606 */
[----:B------:R-:W-:-:S04]  /*1000*/  UIADD3 UR7, UPT, UPT, UR7, UR6, URZ ;  /* 0x0000000607077290 */ /* 0x000fc8000fffe0ff */
[----:B------:R-:W-:-:S04]  /*1010*/  USHF.R.U32.HI UR7, URZ, UR19, UR7 ;  /* 0x00000013ff077299 */ /* 0x000fc80008011607 */
[----:B------:R-:W-:-:S04]  /*1020*/  UIADD3 UR7, UPT, UPT, -UR7, URZ, URZ ;  /* 0x000000ff07077290 */ /* 0x000fc8000fffe1ff */
[----:B------:R-:W-:-:S04]  /*1030*/  UIMAD UR7, UR4, UR7, UR32 ;  /* 0x00000007040772a4 */ /* 0x000fc8000f8e0220 */
[----:B--2---:R-:W-:Y:S01]  /*1040*/  UIMAD.WIDE.U32 UR8, UR7, UR5, URZ ;  /* 0x00000005070872a5 */ /* 0x004fe2000f8e00ff */
[----:B------:R-:W2:Y:S03]  /*1050*/  LDCU.64 UR4, c[0x0][0x5d8] ;  /* 0x0000bb00ff0477ac */ /* 0x000ea60008000a00 */
[----:B------:R-:W-:-:S04]  /*1060*/  UIADD3 UR6, UPT, UPT, UR7, -UR9, URZ ;  /* 0x8000000907067290 */ /* 0x000fc8000fffe0ff */
[----:B------:R-:W-:-:S04]  /*1070*/  USHF.R.U32.HI UR6, URZ, UR18, UR6 ;  /* 0x00000012ff067299 */ /* 0x000fc80008011606 */
[----:B------:R-:W-:-:S04]  /*1080*/  UIADD3 UR6, UPT, UPT, UR9, UR6, URZ ;  /* 0x0000000609067290 */ /* 0x000fc8000fffe0ff */
[----:B------:R-:W-:-:S04]  /*1090*/  USHF.R.U32.HI UR6, URZ, UR17, UR6 ;  /* 0x00000011ff067299 */ /* 0x000fc80008011606 */
[----:B--2---:R-:W-:Y:S01]  /*10a0*/  UIMAD.WIDE.U32 UR8, UR6, UR5, URZ ;  /* 0x00000005060872a5 */ /* 0x004fe2000f8e00ff */
[----:B------:R-:W2:Y:S03]  /*10b0*/  LDCU UR5, c[0x0][0x5cc] ;  /* 0x0000b980ff0577ac */ /* 0x000ea60008000800 */
[----:B------:R-:W-:-:S04]  /*10c0*/  UIADD3 UR8, UPT, UPT, UR6, -UR9, URZ ;  /* 0x8000000906087290 */ /* 0x000fc8000fffe0ff */
[----:B------:R-:W-:-:S04]  /*10d0*/  USHF.R.U32.HI UR8, URZ, UR16, UR8 ;  /* 0x00000010ff087299 */ /* 0x000fc80008011608 */
[----:B------:R-:W-:Y:S02]  /*10e0*/  UIADD3 UR8, UPT, UPT, UR9, UR8, URZ ;  /* 0x0000000809087290 */ /* 0x000fe4000fffe0ff */
[----:B------:R-:W-:Y:S02]  /*10f0*/  UIADD3 UR9, UPT, UPT, -UR6, URZ, URZ ;  /* 0x000000ff06097290 */ /* 0x000fe4000fffe1ff */
[----:B------:R-:W-:Y:S02]  /*1100*/  USHF.R.U32.HI UR8, URZ, UR15, UR8 ;  /* 0x0000000fff087299 */ /* 0x000fe40008011608 */
[----:B--2---:R-:W-:Y:S02]  /*1110*/  UIMAD UR5, UR5, UR9, UR7 ;  /* 0x00000009050572a4 */ /* 0x004fe4000f8e0207 */
[----:B------:R-:W-:-:S04]  /*1120*/  UIADD3 UR8, UPT, UPT, -UR8, URZ, URZ ;  /* 0x000000ff08087290 */ /* 0x000fc8000fffe1ff */
[----:B------:R-:W-:Y:S01]  /*1130*/  UIMAD UR7, UR4, UR8, UR6 ;  /* 0x00000008040772a4 */ /* 0x000fe2000f8e0206 */
[----:B------:R-:W-:Y:S11]  /*1140*/  BRA.U !UP0, `(.L_x_22) ;  /* 0xfffffff908a47547 */ /* 0x000ff6000b83ffff */
.L_x_17:
[----:B-1----:R-:W-:Y:S01]  /*1150*/  UIADD3 UR4, UPT, UPT, UR30, 0x2, URZ ;  /* 0x000000021e047890 */ /* 0x002fe2000fffe0ff */
[----:B------:R-:W1:Y:S01]  /*1160*/  S2UR UR6, SR_CgaCtaId ;  /* 0x00000000000679c3 */ /* 0x000e620000008800 */
[----:B------:R-:W-:-:S04]  /*1170*/  UISETP.NE.AND UP0, UPT, UR30, 0x6, UPT ;  /* 0x000000061e00788c */ /* 0x000fc8000bf05270 */
[----:B------:R-:W-:-:S04]  /*1180*/  USEL UR4, UR4, 0x1, UP0 ;  /* 0x0000000104047887 */ /* 0x000fc80008000000 */
[----:B------:R-:W-:Y:S02]  /*1190*/  UIADD3 UR5, UPT, UPT, UR4, 0x1, URZ ;  /* 0x0000000104057890 */ /* 0x000fe4000fffe0ff */
[----:B------:R-:W-:-:S04]  /*11a0*/  UISETP.NE.AND UP1, UPT, UR4, 0x7, UPT ;  /* 0x000000070400788c */ /* 0x000fc8000bf25270 */
[----:B------:R-:W-:Y:S02]  /*11b0*/  USEL UR5, UR5, 0x1, UP1 ;  /* 0x0000000105057887 */ /* 0x000fe40008800000 */
[----:B------:R-:W-:Y:S02]  /*11c0*/  UISETP.EQ.XOR UP1, UPT, UR30, 0x6, !UP1 ;  /* 0x000000061e00788c */ /* 0x000fe4000cf22a70 */
[----:B------:R-:W-:Y:S02]  /*11d0*/  UIADD3 UR4, UPT, UPT, UR5, 0x1, URZ ;  /* 0x0000000105047890 */ /* 0x000fe4000fffe0ff */
[----:B------:R-:W-:Y:S02]  /*11e0*/  UISETP.NE.AND UP0, UPT, UR5, 0x7, UPT ;  /* 0x000000070500788c */ /* 0x000fe4000bf05270 */
[----:B------:R-:W-:Y:S02]  /*11f0*/  UISETP.EQ.XOR UP1, UPT, UR5, 0x7, UP1 ;  /* 0x000000070500788c */ /* 0x000fe40008f22a70 */
[----:B------:R-:W-:-:S04]  /*1200*/  USEL UR4, UR4, 0x1, UP0 ;  /* 0x0000000104047887 */ /* 0x000fc80008000000 */
[----:B------:R-:W-:Y:S02]  /*1210*/  UIADD3 UR7, UPT, UPT, UR4, 0x1, URZ ;  /* 0x0000000104077890 */ /* 0x000fe4000fffe0ff */
[----:B------:R-:W-:Y:S02]  /*1220*/  UISETP.NE.AND UP0, UPT, UR4, 0x7, UPT ;  /* 0x000000070400788c */ /* 0x000fe4000bf05270 */
[----:B------:R-:W-:Y:S02]  /*1230*/  UISETP.EQ.XOR UP1, UPT, UR4, 0x7, UP1 ;  /* 0x000000070400788c */ /* 0x000fe40008f22a70 */
[----:B------:R-:W-:-:S04]  /*1240*/  USEL UR7, UR7, 0x1, UP0 ;  /* 0x0000000107077887 */ /* 0x000fc80008000000 */
[----:B------:R-:W-:Y:S02]  /*1250*/  UIADD3 UR4, UPT, UPT, UR7, 0x1, URZ ;  /* 0x0000000107047890 */ /* 0x000fe4000fffe0ff */
[----:B------:R-:W-:Y:S02]  /*1260*/  UISETP.NE.AND UP0, UPT, UR7, 0x7, UPT ;  /* 0x000000070700788c */ /* 0x000fe4000bf05270 */
[----:B------:R-:W-:Y:S02]  /*1270*/  UISETP.EQ.XOR UP1, UPT, UR7, 0x7, UP1 ;  /* 0x000000070700788c */ /* 0x000fe40008f22a70 */
[----:B------:R-:W-:-:S03]  /*1280*/  USEL UR7, UR4, 0x1, UP0 ;  /* 0x0000000104077887 */ /* 0x000fc60008000000 */
[----:B------:R-:W-:Y:S01]  /*1290*/  UMOV UR4, 0x400 ;  /* 0x0000040000047882 */ /* 0x000fe20000000000 */
[----:B------:R-:W-:Y:S02]  /*12a0*/  UISETP.EQ.XOR UP1, UPT, UR7, 0x7, UP1 ;  /* 0x000000070700788c */ /* 0x000fe40008f22a70 */
[----:B------:R-:W-:Y:S02]  /*12b0*/  UISETP.NE.AND UP0, UPT, UR7, 0x7, UPT ;  /* 0x000000070700788c */ /* 0x000fe4000bf05270 */
[----:B------:R-:W-:Y:S02]  /*12c0*/  USEL UR5, URZ, 0x1, !UP1 ;  /* 0x00000001ff057887 */ /* 0x000fe4000c800000 */
[----:B-1----:R-:W-:Y:S02]  /*12d0*/  ULEA UR4, UR6, UR4, 0x18 ;  /* 0x0000000406047291 */ /* 0x002fe4000f8ec0ff */
[----:B------:R-:W-:Y:S02]  /*12e0*/  ULOP3.LUT UR5, UR31, UR5, URZ, 0x3c, !UPT ;  /* 0x000000051f057292 */ /* 0x000fe4000f8e3cff */
[----:B------:R-:W-:-:S02]  /*12f0*/  USEL UR7, UR7, URZ, UP0 ;  /* 0x000000ff07077287 */ /* 0x000fc40008000000 */
[----:B------:R-:W-:Y:S02]  /*1300*/  USHF.L.U32 UR5, UR5, 0x1f, URZ ;  /* 0x0000001f05057899 */ /* 0x000fe400080006ff */
[----:B------:R-:W-:Y:S02]  /*1310*/  ULEA UR4, UR7, UR4, 0x3 ;  /* 0x0000000407047291 */ /* 0x000fe4000f8e18ff */
[----:B------:R-:W-:Y:S02]  /*1320*/  UISETP.NE.AND UP0, UPT, UR22, URZ, UPT ;  /* 0x000000ff1600728c */ /* 0x000fe4000bf05270 */
[----:B------:R-:W-:-:S05]  /*1330*/  MOV R0, UR5 ;  /* 0x0000000500007c02 */ /* 0x000fca0008000f00 */
[----:B------:R-:W1:Y:S02]  /*1340*/  SYNCS.PHASECHK.TRANS64.TRYWAIT P0, [UR4+0x38], R0 ;  /* 0x00003800ff0075a7 */ /* 0x000e640008001104 */
[----:B-1----:R-:W-:Y:S05]  /*1350*/  @!P0 BRA `(.L_x_23) ;  /* 0x0000003400688947 */ /* 0x002fea0003800000 */
.L_x_59:
[----:B------:R-:W-:Y:S05]  /*1360*/  BRA.U UP0, `(.L_x_16) ;  /* 0x00000001000c7547 */ /* 0x000fea000b800000 */
[----:B------:R-:W-:-:S13]  /*1370*/  ELECT P0, URZ, PT ;  /* 0x0000000000ff782f */ /* 0x000fda0003800000 */
[----:B-1----:R-:W-:-:S04]  /*1380*/  @P0 MOV R0, 0xc000 ;  /* 0x0000c00000000802 */ /* 0x002fc80000000f00 */
[----:B------:R1:W-:Y:S03]  /*1390*/  @P0 SYNCS.ARRIVE.TRANS64 RZ, [UR4], R0 ;  /* 0x00000000ffff09a7 */ /* 0x0003e60008000004 */
.L_x_16:
[----:B------:R-:W-:-:S09]  /*13a0*/  UISETP.NE.AND UP0, UPT, UR23, 0x4, UPT ;  /* 0x000000041700788c */ /* 0x000fd2000bf05270 */
[----:B------:R-:W-:Y:S05]  /*13b0*/  BRA.U UP0, `(.L_x_24) ;  /* 0x0000000900307547 */ /* 0x000fea000b800000 */
[----:B------:R-:W5:Y:S08]  /*13c0*/  S2UR UR11, SR_CTAID.Z ;  /* 0x00000000000b79c3 */ /* 0x000f700000002700 */
[----:B------:R-:W-:Y:S01]  /*13d0*/  BAR.SYNC.DEFER_BLOCKING 0x2, 0xa0 ;  /* 0x0082800000007b1d */ /* 0x000fe20000010000 */
[----:B------:R-:W-:Y:S01]  /*13e0*/  HFMA2 R6, -RZ, RZ, 0, 5.9604644775390625e-08 ;  /* 0x00000001ff067431 */ /* 0x000fe200000001ff */
[----:B------:R-:W-:Y:S01]  /*13f0*/  MOV R5, 0x1 ;  /* 0x0000000100057802 */ /* 0x000fe20000000f00 */
[----:B-----5:R-:W-:-:S09]  /*1400*/  UISETP.GT.U32.AND UP0, UPT, UR11, 0xff, UPT ;  /* 0x000000ff0b00788c */ /* 0x020fd2000bf04070 */
[----:B------:R-:W-:Y:S05]  /*1410*/  BRA.U UP0, `(.L_x_25) ;  /* 0x0000000500e47547 */ /* 0x000fea000b800000 */
[----:B-1----:R-:W-:Y:S01]  /*1420*/  UMOV UR4, 0x400 ;  /* 0x0000040000047882 */ /* 0x002fe20000000000 */
[----:B------:R-:W1:Y:S01]  /*1430*/  LDCU UR10, c[0x0][0x374] ;  /* 0x00006e80ff0a77ac */ /* 0x000e620008000800 */
[----:B------:R-:W-:Y:S01]  /*1440*/  MOV R5, 0x1 ;  /* 0x0000000100057802 */ /* 0x000fe20000000f00 */
[----:B------:R-:W-:Y:S01]  /*1450*/  ULEA UR4, UR6, UR4, 0x18 ;  /* 0x0000000406047291 */ /* 0x000fe2000f8ec0ff */
[----:B------:R-:W1:Y:S01]  /*1460*/  LDCU UR9, c[0x0][0x370] ;  /* 0x00006e00ff0977ac */ /* 0x000e620008000800 */
[----:B------:R-:W5:Y:S07]  /*1470*/  LDCU UR5, c[0x0][0x378] ;  /* 0x00006f00ff0577ac */ /* 0x000f6e0008000800 */
[----:B------:R-:W4:Y:S01]  /*1480*/  LDS R0, [UR4+0x98] ;  /* 0x00009804ff007984 */ /* 0x000f220008000800 */
[----:B------:R-:W-:Y:S01]  /*1490*/  ULOP3.LUT UR27, UR13, 0x1, URZ, 0x3c, !UPT ;  /* 0x000000010d1b7892 */ /* 0x000fe2000f8e3cff */
[----:B------:R-:W-:Y:S01]  /*14a0*/  UMOV UR7, 0x5 ;  /* 0x0000000500077882 */ /* 0x000fe20000000000 */
[----:B------:R-:W-:-:S02]  /*14b0*/  ULOP3.LUT UR6, UR6, 0x3, URZ, 0xc0, !UPT ;  /* 0x0000000306067892 */ /* 0x000fc4000f8ec0ff */
[----:B------:R-:W-:Y:S01]  /*14c0*/  USHF.L.U32 UR7, UR7, UR27, URZ ;  /* 0x0000001b07077299 */ /* 0x000fe200080006ff */
[----:B------:R-:W-:Y:S01]  /*14d0*/  UMOV UR51, 0x10202010 ;  /* 0x1020201000337882 */ /* 0x000fe20000000000 */
[----:B------:R-:W-:Y:S01]  /*14e0*/  UIADD3 UR27, UPT, UPT, UR25, UR27, URZ ;  /* 0x0000001b191b7290 */ /* 0x000fe2000fffe0ff */
[----:B------:R-:W-:Y:S01]  /*14f0*/  UMOV UR8, 0x1 ;  /* 0x0000000100087882 */ /* 0x000fe20000000000 */
[----:B------:R-:W-:Y:S02]  /*1500*/  UIADD3 UR26, UPT, UPT, UR4, 0xc400, URZ ;  /* 0x0000c400041a7890 */ /* 0x000fe4000fffe0ff */
[----:B------:R-:W-:Y:S02]  /*1510*/  UIADD3 UR25, UPT, UPT, UR4, 0x28400, URZ ;  /* 0x0002840004197890 */ /* 0x000fe4000fffe0ff */
[----:B-1----:R-:W-:Y:S02]  /*1520*/  UIMAD UR9, UR10, UR9, URZ ;  /* 0x000000090a0972a4 */ /* 0x002fe4000f8e02ff */
[----:B------:R-:W-:-:S02]  /*1530*/  USEL UR50, URZ, 0x4000, UP6 ;  /* 0x00004000ff327887 */ /* 0x000fc4000b000000 */
[----:B------:R-:W-:Y:S02]  /*1540*/  USEL UR51, UR51, 0x10200010, !UP5 ;  /* 0x1020001033337887 */ /* 0x000fe4000e800000 */
[----:B------:R-:W-:Y:S02]  /*1550*/  USHF.L.U32 UR6, UR8, UR6, URZ ;  /* 0x0000000608067299 */ /* 0x000fe400080006ff */
[----:B------:R-:W-:Y:S02]  /*1560*/  USHF.L.U32 UR8, UR8, UR27, URZ ;  /* 0x0000001b08087299 */ /* 0x000fe400080006ff */
[----:B------:R-:W-:Y:S02]  /*1570*/  USHF.R.U32.HI UR26, URZ, 0x4, UR26 ;  /* 0x00000004ff1a7899 */ /* 0x000fe4000801161a */
[----:B------:R-:W-:Y:S02]  /*1580*/  USHF.R.U32.HI UR25, URZ, 0x4, UR25 ;  /* 0x00000004ff197899 */ /* 0x000fe40008011619 */
[----:B-----5:R-:W-:-:S02]  /*1590*/  UIMAD UR5, UR9, UR5, URZ ;  /* 0x00000005090572a4 */ /* 0x020fc4000f8e02ff */
[----:B------:R-:W-:Y:S02]  /*15a0*/  UIADD3 UR51, UPT, UPT, UR50, UR51, URZ ;  /* 0x0000003332337290 */ /* 0x000fe4000fffe0ff */
[----:B------:R-:W-:Y:S02]  /*15b0*/  ULOP3.LUT UR6, UR8, UR6, UR7, 0xfe, !UPT ;  /* 0x0000000608067292 */ /* 0x000fe4000f8efe07 */
[----:B------:R-:W-:Y:S02]  /*15c0*/  ULOP3.LUT UR8, UR26, 0x3fc0, URZ, 0xc0, !UPT ;  /* 0x00003fc01a087892 */ /* 0x000fe4000f8ec0ff */
[----:B------:R-:W-:Y:S01]  /*15d0*/  ULOP3.LUT UR9, UR25, 0x3fc0, URZ, 0xc0, !UPT ;  /* 0x00003fc019097892 */ /* 0x000fe2000f8ec0ff */
[----:B----4-:R-:W-:Y:S01]  /*15e0*/  R2UR UR31, R0 ;  /* 0x00000000001f72ca */ /* 0x010fe200000e0000 */
[----:B------:R-:W-:Y:S02]  /*15f0*/  USHF.R.S32.HI UR30, URZ, 0x1f, UR5 ;  /* 0x0000001fff1e7899 */ /* 0x000fe40008011405 */
[----:B------:R-:W-:-:S02]  /*1600*/  ULOP3.LUT UR14, UR14, 0xffff, URZ, 0xc0, !UPT ;  /* 0x0000ffff0e0e7892 */ /* 0x000fc4000f8ec0ff */
[----:B------:R-:W-:Y:S02]  /*1610*/  UISETP.NE.AND UP0, UPT, UR22, URZ, UPT ;  /* 0x000000ff1600728c */ /* 0x000fe4000bf05270 */
[----:B------:R-:W-:Y:S02]  /*1620*/  ULOP3.LUT UR24, UR6, 0xffff, UR24, 0xc8, !UPT ;  /* 0x0000ffff06187892 */ /* 0x000fe4000f8ec818 */
[----:B------:R-:W-:Y:S02]  /*1630*/  ULOP3.LUT UR8, UR8, 0x10000, URZ, 0xfc, !UPT ;  /* 0x0001000008087892 */ /* 0x000fe4000f8efcff */
[----:B------:R-:W-:Y:S02]  /*1640*/  ULOP3.LUT UR9, UR9, 0x10000, URZ, 0xfc, !UPT ;  /* 0x0001000009097892 */ /* 0x000fe4000f8efcff */
[----:B------:R-:W-:Y:S02]  /*1650*/  ULEA.HI UR30, UR30, UR5, URZ, 0x2 ;  /* 0x000000051e1e7291 */ /* 0x000fe4000f8f10ff */
[----:B------:R-:W-:Y:S01]  /*1660*/  UISETP.NE.AND UP1, UPT, UR22, URZ, UPT ;  /* 0x000000ff1600728c */ /* 0x000fe2000bf25270 */
[----:B------:R-:W-:Y:S01]  /*1670*/  UMOV UR29, URZ ;  /* 0x000000ff001d7c82 */ /* 0x000fe20008000000 */
[----:B------:R-:W-:Y:S01]  /*1680*/  UMOV UR28, URZ ;  /* 0x000000ff001c7c82 */ /* 0x000fe20008000000 */
[----:B------:R-:W-:Y:S01]  /*1690*/  UMOV UR27, URZ ;  /* 0x000000ff001b7c82 */ /* 0x000fe20008000000 */
[----:B------:R-:W-:Y:S01]  /*16a0*/  UMOV UR50, URZ ;  /* 0x000000ff00327c82 */ /* 0x000fe20008000000 */
[----:B------:R-:W-:Y:S01]  /*16b0*/  UMOV UR36, URZ ;  /* 0x000000ff00247c82 */ /* 0x000fe20008000000 */
[----:B------:R-:W-:Y:S01]  /*16c0*/  UMOV UR37, UR51 ;  /* 0x0000003300257c82 */ /* 0x000fe20008000000 */
[----:B------:R-:W-:Y:S01]  /*16d0*/  UMOV UR34, URZ ;  /* 0x000000ff00227c82 */ /* 0x000fe20008000000 */
[----:B------:R-:W-:Y:S01]  /*16e0*/  UMOV UR35, UR51 ;  /* 0x0000003300237c82 */ /* 0x000fe20008000000 */
[----:B------:R-:W-:Y:S01]  /*16f0*/  UMOV UR32, URZ ;  /* 0x000000ff00207c82 */ /* 0x000fe20008000000 */
[----:B------:R-:W-:-:S05]  /*1700*/  UMOV UR33, UR51 ;  /* 0x0000003300217c82 */ /* 0x000fca0008000000 */
.L_x_33:
[----:B-1----:R-:W-:Y:S01]  /*1710*/  PLOP3.LUT P1, PT, PT, PT, PT, 0x80, 0x8 ;  /* 0x000000000008781c */ /* 0x002fe20003f2f070 */
[----:B----4-:R-:W-:Y:S02]  /*1720*/  ULEA UR7, UR29, UR31, 0x7 ;  /* 0x0000001f1d077291 */ /* 0x010fe4000f8e38ff */
[----:B------:R-:W-:Y:S02]  /*1730*/  ULEA.HI.SX32 UR11, UR30, UR11, 0x1e ;  /* 0x0000000b1e0b7291 */ /* 0x000fe4000f8ff2ff */
[----:B------:R-:W-:Y:S02]  /*1740*/  UPLOP3.LUT UP4, UPT, UPT, UPT, UPT, 0x40, 0x4 ;  /* 0x000000000004789c */ /* 0x000fe40003f8e870 */
[----:B------:R-:W-:Y:S01]  /*1750*/  ULEA UR6, UR29, UR4, 0x3 ;  /* 0x000000041d067291 */ /* 0x000fe2000f8e18ff */
[----:B-----5:R-:W-:Y:S11]  /*1760*/  BRA.U UP0, `(.L_x_26) ;  /* 0x00000001001c7547 */ /* 0x020ff6000b800000 */
[----:B------:R-:W-:Y:S01]  /*1770*/  USHF.L.U32 UR5, UR28, 0x1f, URZ ;  /* 0x0000001f1c057899 */ /* 0x000fe200080006ff */
[----:B------:R-:W-:Y:S01]  /*1780*/  SHF.L.U32 R2, R5, 0x1f, RZ ;  /* 0x0000001f05027819 */ /* 0x000fe200000006ff */
[----:B------:R-:W-:-:S04]  /*1790*/  ULEA UR10, UR27, UR4, 0x3 ;  /* 0x000000041b0a7291 */ /* 0x000fc8000f8e18ff */
[----:B------:R-:W-:-:S05]  /*17a0*/  MOV R0, UR5 ;  /* 0x0000000500007c02 */ /* 0x000fca0008000f00 */
[----:B------:R1:W4:Y:S01]  /*17b0*/  SYNCS.PHASECHK.TRANS64.TRYWAIT P1, [UR10], R0 ;  /* 0x00000000ff0075a7 */ /* 0x000322000802110a */
[----:B------:R-:W5:Y:S02]  /*17c0*/  SYNCS.PHASECHK.TRANS64.TRYWAIT P0, [UR6+0x80], R2 ;  /* 0x00008002ff0075a7 */ /* 0x000f640008001106 */
[----:B-1--45:R-:W-:Y:S05]  /*17d0*/  @!P0 BRA `(.L_x_27) ;  /* 0x0000003000688947 */ /* 0x032fea0003800000 */
.L_x_26:
[----:B------:R-:W-:-:S05]  /*17e0*/  UMOV UR26, URZ ;  /* 0x000000ff001a7c82 */ /* 0x000fca0008000000 */
.L_x_31:
[----:B-1--45:R-:W-:Y:S05]  /*17f0*/  BRA.U UP0, `(.L_x_28) ;  /* 0x0000000100787547 */ /* 0x032fea000b800000 */
[----:B------:R-:W-:Y:S02]  /*1800*/  ULEA UR54, UR27, UR9, 0x9 ;  /* 0x000000091b367291 */ /* 0x000fe4000f8e48ff */
[----:B------:R-:W-:Y:S02]  /*1810*/  ULEA UR52, UR27, UR8, 0xa ;  /* 0x000000081b347291 */ /* 0x000fe4000f8e50ff */
[----:B------:R-:W-:Y:S02]  /*1820*/  ULEA UR5, UR27, UR4, 0x3 ;  /* 0x000000041b057291 */ /* 0x000fe4000f8e18ff */
[----:B------:R-:W-:Y:S02]  /*1830*/  UIADD3 UR48, UPT, UPT, UR54, 0x2, URZ ;  /* 0x0000000236307890 */ /* 0x000fe4000fffe0ff */
[----:B------:R-:W-:Y:S02]  /*1840*/  UIADD3 UR46, UPT, UPT, UR52, 0x2, URZ ;  /* 0x00000002342e7890 */ /* 0x000fe4000fffe0ff */
[----:B------:R-:W-:Y:S02]  /*1850*/  UIADD3 UR44, UPT, UPT, UR54, 0x4, URZ ;  /* 0x00000004362c7890 */ /* 0x000fe4000fffe0ff */
[----:B------:R-:W-:Y:S02]  /*1860*/  UIADD3 UR42, UPT, UPT, UR52, 0x4, URZ ;  /* 0x00000004342a7890 */ /* 0x000fe4000fffe0ff */
[----:B------:R-:W-:Y:S02]  /*1870*/  UIADD3 UR40, UPT, UPT, UR54, 0x6, URZ ;  /* 0x0000000636287890 */ /* 0x000fe4000fffe0ff */
[----:B------:R-:W-:Y:S02]  /*1880*/  UIADD3 UR38, UPT, UPT, UR52, 0x6, URZ ;  /* 0x0000000634267890 */ /* 0x000fe4000fffe0ff */
[----:B------:R-:W-:Y:S01]  /*1890*/  UIADD3 UR25, UPT, UPT, UR5, 0x38, URZ ;  /* 0x0000003805197890 */ /* 0x000fe2000fffe0ff */
[----:B------:R-:W-:Y:S01]  /*18a0*/  UMOV UR55, 0x40004040 ;  /* 0x4000404000377882 */ /* 0x000fe20000000000 */
[----:B------:R-:W-:Y:S01]  /*18b0*/  UMOV UR53, 0x40004040 ;  /* 0x4000404000357882 */ /* 0x000fe20000000000 */
[----:B------:R-:W-:Y:S01]  /*18c0*/  UMOV UR49, 0x40004040 ;  /* 0x4000404000317882 */ /* 0x000fe20000000000 */
[----:B------:R-:W-:Y:S01]  /*18d0*/  UMOV UR47, 0x40004040 ;  /* 0x40004040002f7882 */ /* 0x000fe20000000000 */
[----:B------:R-:W-:Y:S01]  /*18e0*/  UMOV UR45, 0x40004040 ;  /* 0x40004040002d7882 */ /* 0x000fe20000000000 */
[----:B------:R-:W-:Y:S01]  /*18f0*/  UMOV UR43, 0x40004040 ;  /* 0x40004040002b7882 */ /* 0x000fe20000000000 */
[----:B------:R-:W-:Y:S01]  /*1900*/  UMOV UR41, 0x40004040 ;  /* 0x4000404000297882 */ /* 0x000fe20000000000 */
[----:B------:R-:W-:Y:S01]  /*1910*/  UMOV UR39, 0x40004040 ;  /* 0x4000404000277882 */ /* 0x000fe20000000000 */
[----:B------:R-:W-:Y:S05]  /*1920*/  @P1 BRA `(.L_x_29) ;  /* 0x0000000000101947 */ /* 0x000fea0003800000 */
[----:B------:R-:W-:Y:S06]  /*1930*/  USHF.L.U32 UR10, UR28, 0x1f, URZ ;  /* 0x0000001f1c0a7899 */ /* 0x000fec00080006ff */
[----:B-1----:R-:W-:Y:S04]  /*1940*/  MOV R0, UR10 ;  /* 0x0000000a00007c02 */ /* 0x002fe80008000f00 */
[----:B------:R-:W1:Y:S02]  /*1950*/  SYNCS.PHASECHK.TRANS64.TRYWAIT P0, [UR5], R0 ;  /* 0x00000000ff0075a7 */ /* 0x000e640008001105 */
[----:B-1----:R-:W-:Y:S05]  /*1960*/  @!P0 BRA `(.L_x_30) ;  /* 0x0000003000208947 */ /* 0x002fea0003800000 */
.L_x_29:
[----:B------:R4:W-:Y:S01]  /*1970*/  UTCQMMA.2CTA gdesc[UR52], gdesc[UR54], tmem[UR7], tmem[UR50], idesc[UR51], UP4 ;  /* 0x00ff3236340075ea */ /* 0x0009e2000a200307 */
[----:B------:R4:W-:Y:S01]  /*1980*/  UTCQMMA.2CTA gdesc[UR46], gdesc[UR48], tmem[UR7], tmem[UR36], idesc[UR37], UPT ;  /* 0x00ff24302e0075ea */ /* 0x0009e2000ba00307 */
[----:B------:R4:W-:Y:S01]  /*1990*/  UTCQMMA.2CTA gdesc[UR42], gdesc[UR44], tmem[UR7], tmem[UR34], idesc[UR35], UPT ;  /* 0x00ff222c2a0075ea */ /* 0x0009e2000ba00307 */
[----:B------:R-:W-:Y:S01]  /*19a0*/  UPLOP3.LUT UP4, UPT, UPT, UPT, UPT, 0x80, 0x8 ;  /* 0x000000000008789c */ /* 0x000fe20003f8f070 */
[----:B------:R4:W-:Y:S01]  /*19b0*/  UTCQMMA.2CTA gdesc[UR38], gdesc[UR40], tmem[UR7], tmem[UR32], idesc[UR33], UPT ;  /* 0x00ff2028260075ea */ /* 0x0009e2000ba00307 */
[----:B------:R4:W-:Y:S01]  /*19c0*/  UTCBAR.2CTA.MULTICAST [UR25], URZ, UR24 ;  /* 0x000000ff190073e9 */ /* 0x0009e20008200818 */
[----:B------:R-:W-:Y:S02]  /*19d0*/  NOP ;  /* 0x0000000000007918 */ /* 0x000fe40000000000 */
.L_x_28:
[----:B------:R-:W-:Y:S01]  /*19e0*/  UIADD3 UR27, UPT, UPT, UR27, 0x1, URZ ;  /* 0x000000011b1b7890 */ /* 0x000fe2000fffe0ff */
[----:B------:R-:W-:Y:S01]  /*19f0*/  PLOP3.LUT P1, PT, PT, PT, PT, 0x80, 0x8 ;  /* 0x000000000008781c */ /* 0x000fe20003f2f070 */
[----:B------:R-:W-:Y:S02]  /*1a00*/  UISETP.GT.U32.AND UP3, UPT, UR26, 0x1e, UPT ;  /* 0x0000001e1a00788c */ /* 0x000fe4000bf64070 */
[----:B------:R-:W-:Y:S02]  /*1a10*/  UISETP.NE.AND UP2, UPT, UR27, 0x7, UPT ;  /* 0x000000071b00788c */ /* 0x000fe4000bf45270 */
[----:B------:R-:W-:Y:S02]  /*1a20*/  UISETP.NE.OR UP3, UPT, UR22, URZ, UP3 ;  /* 0x000000ff1600728c */ /* 0x000fe40009f65670 */
[----:B------:R-:W-:Y:S02]  /*1a30*/  USEL UR5, URZ, 0x1, UP2 ;  /* 0x00000001ff057887 */ /* 0x000fe40009000000 */
[----:B------:R-:W-:Y:S02]  /*1a40*/  USEL UR27, UR27, URZ, UP2 ;  /* 0x000000ff1b1b7287 */ /* 0x000fe40009000000 */
[----:B------:R-:W-:Y:S01]  /*1a50*/  ULOP3.LUT UR28, UR28, UR5, URZ, 0x3c, !UPT ;  /* 0x000000051c1c7292 */ /* 0x000fe2000f8e3cff */
[----:B------:R-:W-:Y:S01]  /*1a60*/  PLOP3.LUT P0, PT, PT, PT, UP3, 0x80, 0x8 ;  /* 0x000000000008781c */ /* 0x000fe20003f0f038 */
[----:B------:R-:W-:Y:S03]  /*1a70*/  UIADD3 UR26, UPT, UPT, UR26, 0x1, URZ ;  /* 0x000000011a1a7890 */ /* 0x000fe6000fffe0ff */
[----:B------:R-:W-:Y:S02]  /*1a80*/  @!UP3 USHF.L.U32 UR5, UR28, 0x1f, URZ ;  /* 0x0000001f1c05b899 */ /* 0x000fe400080006ff */
[----:B------:R-:W-:Y:S02]  /*1a90*/  @!UP3 ULEA UR10, UR27, UR4, 0x3 ;  /* 0x000000041b0ab291 */ /* 0x000fe4000f8e18ff */
[----:B------:R-:W-:Y:S02]  /*1aa0*/  UISETP.NE.AND UP2, UPT, UR26, 0x20, UPT ;  /* 0x000000201a00788c */ /* 0x000fe4000bf45270 */
[----:B-1----:R-:W-:Y:S05]  /*1ab0*/  IMAD.U32 R0, RZ, RZ, UR5 ;  /* 0x00000005ff007e24 */ /* 0x002fea000f8e00ff */
[----:B------:R5:W1:Y:S02]  /*1ac0*/  @!P0 SYNCS.PHASECHK.TRANS64.TRYWAIT P1, [UR10], R0 ;  /* 0x00000000ff0085a7 */ /* 0x000a64000802110a */
[----:B------:R-:W-:Y:S05]  /*1ad0*/  BRA.U UP2, `(.L_x_31) ;  /* 0xfffffffd02447547 */ /* 0x000fea000b83ffff */
[----:B------:R-:W-:Y:S05]  /*1ae0*/  BRA.U UP1, `(.L_x_32) ;  /* 0x00000001010c7547 */ /* 0x000fea000b800000 */
[----:B------:R-:W-:-:S09]  /*1af0*/  UIADD3 UR6, UPT, UPT, UR6, 0x70, URZ ;  /* 0x0000007006067890 */ /* 0x000fd2000fffe0ff */
[----:B------:R4:W-:Y:S01]  /*1b00*/  UTCBAR.2CTA.MULTICAST [UR6], URZ, UR14 ;  /* 0x000000ff060073e9 */ /* 0x0009e2000820080e */
[----:B------:R-:W-:Y:S02]  /*1b10*/  NOP ;  /* 0x0000000000007918 */ /* 0x000fe40000000000 */
.L_x_32:
[----:B------:R-:W-:-:S04]  /*1b20*/  UIADD3 UR29, UPT, UPT, UR29, 0x1, URZ ;  /* 0x000000011d1d7890 */ /* 0x000fc8000fffe0ff */
[----:B------:R-:W-:-:S04]  /*1b30*/  UISETP.NE.AND UP2, UPT, UR29, 0x2, UPT ;  /* 0x000000021d00788c */ /* 0x000fc8000bf45270 */
[----:B------:R-:W-:Y:S02]  /*1b40*/  USEL UR29, UR29, URZ, UP2 ;  /* 0x000000ff1d1d7287 */ /* 0x000fe40009000000 */
[----:B------:R-:W-:Y:S02]  /*1b50*/  USEL UR5, URZ, 0x1, UP2 ;  /* 0x00000001ff057887 */ /* 0x000fe40009000000 */
[----:B------:R-:W-:-:S04]  /*1b60*/  UISETP.GE.AND UP2, UPT, UR11, 0x100, UPT ;  /* 0x000001000b00788c */ /* 0x000fc8000bf46270 */
[----:B------:R-:W-:-:S05]  /*1b70*/  LOP3.LUT R5, R5, UR5, RZ, 0x3c, !PT ;  /* 0x0000000505057c12 */ /* 0x000fca000f8e3cff */
[----:B------:R-:W-:Y:S05]  /*1b80*/  BRA.U !UP2, `(.L_x_33) ;  /* 0xfffffff90ae07547 */ /* 0x000fea000b83ffff */
[----:B------:R-:W-:-:S06]  /*1b90*/  UIADD3 UR29, UPT, UPT, UR29, 0x1, URZ ;  /* 0x000000011d1d7890 */ /* 0x000fcc000fffe0ff */
[----:B------:R-:W-:Y:S02]  /*1ba0*/  MOV R6, UR29 ;  /* 0x0000001d00067c02 */ /* 0x000fe40008000f00 */
.L_x_25:
[----:B------:R-:W-:-:S09]  /*1bb0*/  UISETP.NE.AND UP0, UPT, UR13, URZ, UPT ;  /* 0x000000ff0d00728c */ /* 0x000fd2000bf05270 */
[----:B------:R-:W-:Y:S05]  /*1bc0*/  BRA.U UP0, `(.L_x_24) ;  /* 0x00000001002c7547 */ /* 0x000fea000b800000 */
[----:B-1---5:R-:W1:Y:S01]  /*1bd0*/  S2R R0, SR_CgaCtaId ;  /* 0x0000000000007919 */ /* 0x022e620000008800 */
[----:B------:R-:W-:Y:S02]  /*1be0*/  ISETP.NE.AND P0, PT, R6, 0x2, PT ;  /* 0x000000020600780c */ /* 0x000fe40003f05270 */
[----:B------:R-:W-:Y:S02]  /*1bf0*/  MOV R3, 0x400 ;  /* 0x0000040000037802 */ /* 0x000fe40000000f00 */
[----:B------:R-:W-:-:S04]  /*1c00*/  SEL R2, RZ, 0x1, P0 ;  /* 0x00000001ff027807 */ /* 0x000fc80000000000 */
[----:B------:R-:W-:-:S05]  /*1c10*/  LOP3.LUT R2, R5, R2, RZ, 0x3c, !PT ;  /* 0x0000000205027212 */ /* 0x000fca00078e3cff */
[----:B------:R-:W-:Y:S01]  /*1c20*/  IMAD.U32 R2, R2, -0x80000000, RZ ;  /* 0x8000000002027824 */ /* 0x000fe200078e00ff */
[----:B-1----:R-:W-:Y:S02]  /*1c30*/  LEA R0, R0, R3, 0x18 ;  /* 0x0000000300007211 */ /* 0x002fe400078ec0ff */
[----:B------:R-:W-:-:S05]  /*1c40*/  SEL R3, R6, RZ, P0 ;  /* 0x000000ff06037207 */ /* 0x000fca0000000000 */
[----:B------:R-:W-:-:S04]  /*1c50*/  IMAD R0, R3, 0x8, R0 ;  /* 0x0000000803007824 */ /* 0x000fc800078e0200 */
[----:B------:R-:W1:Y:S02]  /*1c60*/  SYNCS.PHASECHK.TRANS64.TRYWAIT P0, [R0+URZ+0x80], R2 ;  /* 0x00008002000075a7 */ /* 0x000e6400080011ff */
[----:B-1----:R-:W-:Y:S05]  /*1c70*/  @!P0 BRA `(.L_x_34) ;  /* 0x0000002c007c8947 */ /* 0x002fea0003800000 */
.L_x_24:
[----:B------:R-:W-:-:S06]  /*1c80*/  UISETP.GT.AND UP0, UPT, UR23, 0x3, UPT ;  /* 0x000000031700788c */ /* 0x000fcc000bf04270 */
[----:B------:R-:W-:-:S13]  /*1c90*/  PLOP3.LUT P0, PT, PT, PT, UP0, 0x80, 0x8 ;  /* 0x000000000008781c */ /* 0x000fda0003f0f008 */
[----:B-12345:R-:W-:Y:S05]  /*1ca0*/  @P0 EXIT ;  /* 0x000000000000094d */ /* 0x03efea0003800000 */
[----:B------:R-:W-:-:S09]  /*1cb0*/  UISETP.NE.AND UP0, UPT, UR23, URZ, UPT ;  /* 0x000000ff1700728c */ /* 0x000fd2000bf05270 */
[----:B------:R-:W-:Y:S05]  /*1cc0*/  BRA.U UP0, `(.L_x_35) ;  /* 0x00000005008c7547 */ /* 0x000fea000b800000 */
[----:B------:R-:W1:Y:S01]  /*1cd0*/  S2R R6, SR_CgaCtaId ;  /* 0x0000000000067919 */ /* 0x000e620000008800 */
[----:B------:R-:W-:Y:S01]  /*1ce0*/  NOP ;  /* 0x0000000000007918 */ /* 0x000fe20000000000 */
[----:B------:R-:W-:Y:S02]  /*1cf0*/  MOV R3, 0x40 ;  /* 0x0000004000037802 */ /* 0x000fe40000000f00 */
[----:B------:R-:W-:Y:S02]  /*1d00*/  MOV R5, 0x400 ;  /* 0x0000040000057802 */ /* 0x000fe40000000f00 */
[C---:B-1----:R-:W-:Y:S02]  /*1d10*/  LEA R0, R6.reuse, R3, 0x18 ;  /* 0x0000000306007211 */ /* 0x042fe400078ec0ff */
[----:B------:R-:W-:-:S04]  /*1d20*/  LEA R5, R6, R5, 0x18 ;  /* 0x0000000506057211 */ /* 0x000fc800078ec0ff */
[----:B------:R-:W1:Y:S02]  /*1d30*/  LDS.U8 R0, [R0] ;  /* 0x0000000000007984 */ /* 0x000e640000000000 */
[----:B-1----:R-:W-:-:S13]  /*1d40*/  ISETP.NE.AND P0, PT, R0, RZ, PT ;  /* 0x000000ff0000720c */ /* 0x002fda0003f05270 */
[----:B------:R-:W-:Y:S05]  /*1d50*/  @P0 BRA `(.L_x_36) ;  /* 0x0000000400500947 */ /* 0x000fea0003800000 */
[C---:B------:R-:W-:Y:S02]  /*1d60*/  LOP3.LUT R0, R6.reuse, 0x1, RZ, 0xc0, !PT ;  /* 0x0000000106007812 */ /* 0x040fe400078ec0ff */
[----:B------:R-:W-:Y:S02]  /*1d70*/  LOP3.LUT R13, R6, 0x1, RZ, 0x3c, !PT ;  /* 0x00000001060d7812 */ /* 0x000fe400078e3cff */
[----:B------:R-:W-:-:S13]  /*1d80*/  ISETP.NE.U32.AND P1, PT, R0, 0x1, PT ;  /* 0x000000010000780c */ /* 0x000fda0003f25070 */
[----:B------:R-:W-:Y:S05]  /*1d90*/  @!P1 BRA `(.L_x_37) ;  /* 0x0000000000c49947 */ /* 0x000fea0003800000 */
[----:B------:R-:W-:Y:S01]  /*1da0*/  ELECT P0, URZ, PT ;  /* 0x0000000000ff782f */ /* 0x000fe20003800000 */
[----:B------:R-:W-:-:S12]  /*1db0*/  BSSY B0, `(.L_x_37) ;  /* 0x000002f000007945 */ /* 0x000fd80003800000 */
[----:B------:R-:W-:Y:S05]  /*1dc0*/  @!P0 BRA `(.L_x_38) ;  /* 0x0000000000b48947 */ /* 0x000fea0003800000 */
[----:B------:R-:W-:-:S05]  /*1dd0*/  UMOV UR4, 0x8 ;  /* 0x0000000800047882 */ /* 0x000fca0000000000 */
[----:B------:R-:W-:Y:S04]  /*1de0*/  DEPBAR.LE SB1, 0x36 ;  /* 0x00009d800000791a */ /* 0x000fe80000000000 */
[----:B------:R-:W1:Y:S02]  /*1df0*/  UTCATOMSWS.2CTA.FIND_AND_SET.ALIGN UP0, UR4, UR4 ;  /* 0x00000004000475e3 */ /* 0x000e640008200800 */
[----:B-1----:R-:W-:Y:S01]  /*1e00*/  PLOP3.LUT P0, PT, PT, PT, UP0, 0x80, 0x8 ;  /* 0x000000000008781c */ /* 0x002fe20003f0f008 */
[----:B------:R-:W-:-:S03]  /*1e10*/  IMAD.U32 R12, RZ, RZ, UR4 ;  /* 0x00000004ff0c7e24 */ /* 0x000fc6000f8e00ff */
[----:B------:R-:W-:-:S04]  /*1e20*/  SEL R0, RZ, 0xffffffff, !P0 ;  /* 0xffffffffff007807 */ /* 0x000fc80004000000 */
[----:B------:R-:W-:-:S13]  /*1e30*/  ISETP.NE.AND P0, PT, R0, RZ, PT ;  /* 0x000000ff0000720c */ /* 0x000fda0003f05270 */
[----:B------:R-:W-:Y:S05]  /*1e40*/  @P0 BRA `(.L_x_39) ;  /* 0x0000000000240947 */ /* 0x000fea0003800000 */
.L_x_40:
[----:B------:R-:W-:Y:S05]  /*1e50*/  NANOSLEEP 0x64 ;  /* 0x000000640000795d */ /* 0x000fea0003800000 */
[----:B------:R-:W-:-:S05]  /*1e60*/  UMOV UR4, 0x8 ;  /* 0x0000000800047882 */ /* 0x000fca0000000000 */
[----:B------:R-:W-:Y:S04]  /*1e70*/  DEPBAR.LE SB1, 0x36 ;  /* 0x00009d800000791a */ /* 0x000fe80000000000 */
[----:B------:R-:W1:Y:S02]  /*1e80*/  UTCATOMSWS.2CTA.FIND_AND_SET.ALIGN UP0, UR4, UR4 ;  /* 0x00000004000475e3 */ /* 0x000e640008200800 */
[----:B-1----:R-:W-:Y:S01]  /*1e90*/  PLOP3.LUT P0, PT, PT, PT, UP0, 0x80, 0x8 ;  /* 0x000000000008781c */ /* 0x002fe20003f0f008 */
[----:B------:R-:W-:-:S03]  /*1ea0*/  IMAD.U32 R12, RZ, RZ, UR4 ;  /* 0x00000004ff0c7e24 */ /* 0x000fc6000f8e00ff */
[----:B------:R-:W-:-:S04]  /*1eb0*/  SEL R0, RZ, 0xffffffff, !P0 ;  /* 0xffffffffff007807 */ /* 0x000fc80004000000 */
[----:B------:R-:W-:-:S13]  /*1ec0*/  ISETP.NE.AND P0, PT, R0, RZ, PT ;  /* 0x000000ff0000720c */ /* 0x000fda0003f05270 */
[----:B------:R-:W-:Y:S05]  /*1ed0*/  @!P0 BRA `(.L_x_40) ;  /* 0xfffffffc00dc8947 */ /* 0x000fea000383ffff */
.L_x_39:
[----:B------:R-:W-:Y:S01]  /*1ee0*/  MOV R11, 0x60 ;  /* 0x00000060000b7802 */ /* 0x000fe20000000f00 */
[----:B------:R-:W-:Y:S01]  /*1ef0*/  VIADD R2, R5, 0x98 ;  /* 0x0000009805027836 */ /* 0x000fe20000000000 */
[----:B------:R-:W-:Y:S01]  /*1f00*/  MOV R3, 0x58 ;  /* 0x0000005800037802 */ /* 0x000fe20000000f00 */
[----:B------:R-:W-:Y:S01]  /*1f10*/  IMAD.MOV.U32 R8, RZ, RZ, 0x4 ;  /* 0x00000004ff087424 */ /* 0x000fe200078e00ff */
[C---:B------:R-:W-:Y:S02]  /*1f20*/  LEA R11, R6.reuse, R11, 0x18 ;  /* 0x0000000b060b7211 */ /* 0x040fe400078ec0ff */
[----:B------:R-:W-:-:S03]  /*1f30*/  LEA R0, R6, R3, 0x18 ;  /* 0x0000000306007211 */ /* 0x000fc600078ec0ff */
[----:B------:R-:W1:Y:S02]  /*1f40*/  LDS R14, [R11] ;  /* 0x000000000b0e7984 */ /* 0x000e640000000800 */
[----:B-1----:R-:W-:-:S04]  /*1f50*/  IMAD.U32 R14, R14, -0x80000000, RZ ;  /* 0x800000000e0e7824 */ /* 0x002fc800078e00ff */
[----:B------:R-:W1:Y:S02]  /*1f60*/  SYNCS.PHASECHK.TRANS64.TRYWAIT P0, [R0+URZ], R14 ;  /* 0x0000000e000075a7 */ /* 0x000e6400080011ff */
[----:B-1----:R-:W-:Y:S05]  /*1f70*/  @P0 BRA `(.L_x_41) ;  /* 0x0000000000080947 */ /* 0x002fea0003800000 */
[----:B------:R-:W1:Y:S02]  /*1f80*/  SYNCS.PHASECHK.TRANS64.TRYWAIT P0, [R0+URZ], R14 ;  /* 0x0000000e000075a7 */ /* 0x000e6400080011ff */
[----:B-1----:R-:W-:Y:S05]  /*1f90*/  @!P0 BRA `(.L_x_42) ;  /* 0x0000002800cc8947 */ /* 0x002fea0003800000 */
.L_x_41:
[C---:B------:R-:W-:Y:S01]  /*1fa0*/  PRMT R3, R13.reuse, 0x654, R0 ;  /* 0x000006540d037816 */ /* 0x040fe20000000000 */
[C---:B------:R-:W-:Y:S01]  /*1fb0*/  IMAD.SHL.U32 R10, R12.reuse, 0x20, RZ ;  /* 0x000000200c0a7824 */ /* 0x040fe200078e00ff */
[----:B------:R-:W-:Y:S01]  /*1fc0*/  PRMT R2, R13, 0x654, R2 ;  /* 0x000006540d027816 */ /* 0x000fe20000000002 */
[----:B------:R-:W-:Y:S01]  /*1fd0*/  IMAD.MOV.U32 R7, RZ, RZ, 0xff ;  /* 0x000000ffff077424 */ /* 0x000fe200078e00ff */
[----:B------:R2:W-:Y:S01]  /*1fe0*/  SYNCS.ARRIVE.TRANS64.RED RZ, [R3+URZ], R8 ;  /* 0x0000000803ff79a7 */ /* 0x0005e200080004ff */
[----:B-1----:R-:W-:Y:S01]  /*1ff0*/  IMAD.MOV.U32 R0, RZ, RZ, 0x1 ;  /* 0x00000001ff007424 */ /* 0x002fe200078e00ff */
[----:B------:R1:W-:Y:S01]  /*2000*/  STS [R5+0x98], R10 ;  /* 0x0000980a05007388 */ /* 0x0003e20000000800 */
[----:B------:R-:W-:Y:S01]  /*2010*/  VIADD R9, R12, 0x10 ;  /* 0x000000100c097836 */ /* 0x000fe20000000000 */
[----:B------:R-:W-:Y:S02]  /*2020*/  SHF.L.U32 R7, R7, R12, RZ ;  /* 0x0000000c07077219 */ /* 0x000fe400000006ff */
[----:B------:R1:W-:Y:S02]  /*2030*/  STAS [R2.64], R12 ;  /* 0x0000000c02007dbd */ /* 0x0003e4000c0008ff */
[----:B--2---:R-:W-:-:S02]  /*2040*/  SHF.L.U32 R8, R0, R9, RZ ;  /* 0x0000000900087219 */ /* 0x004fc400000006ff */
[----:B------:R-:W-:Y:S02]  /*2050*/  MOV R9, 0x50 ;  /* 0x0000005000097802 */ /* 0x000fe40000000f00 */
[----:B------:R-:W-:Y:S02]  /*2060*/  LOP3.LUT R7, R8, R7, RZ, 0xfc, !PT ;  /* 0x0000000708077212 */ /* 0x000fe400078efcff */
[----:B------:R-:W-:-:S05]  /*2070*/  LEA R8, R6, R9, 0x18 ;  /* 0x0000000906087211 */ /* 0x000fca00078ec0ff */
[----:B------:R1:W-:Y:S04]  /*2080*/  ATOMS.OR RZ, [R8], R7 ;  /* 0x0000000708ff738c */ /* 0x0003e80003000000 */
[----:B------:R1:W-:Y:S02]  /*2090*/  ATOMS.XOR RZ, [R11], R0 ;  /* 0x000000000bff738c */ /* 0x0003e40003800000 */
.L_x_38:
[----:B------:R-:W-:Y:S05]  /*20a0*/  BSYNC B0 ;  /* 0x0000000000007941 */ /* 0x000fea0003800000 */
.L_x_37:
[----:B------:R-:W-:Y:S05]  /*20b0*/  @P1 BRA `(.L_x_43) ;  /* 0x0000000000881947 */ /* 0x000fea0003800000 */
[----:B------:R-:W-:Y:S05]  /*20c0*/  WARPSYNC.ALL ;  /* 0x0000000000007948 */ /* 0x000fea0003800000 */
[----:B------:R-:W-:Y:S01]  /*20d0*/  NOP ;  /* 0x0000000000007918 */ /* 0x000fe20000000000 */
[----:B------:R-:W-:-:S13]  /*20e0*/  ELECT P0, URZ, PT ;  /* 0x0000000000ff782f */ /* 0x000fda0003800000 */
[----:B------:R-:W-:Y:S05]  /*20f0*/  @!P0 BRA `(.L_x_43) ;  /* 0x0000000000788947 */ /* 0x000fea0003800000 */
[----:B-1----:R-:W-:Y:S02]  /*2100*/  MOV R3, 0x60 ;  /* 0x0000006000037802 */ /* 0x002fe40000000f00 */
[----:B------:R-:W-:Y:S02]  /*2110*/  MOV R7, 0x58 ;  /* 0x0000005800077802 */ /* 0x000fe40000000f00 */
        /* <DEDUP_REMOVED lines=8> */
.L_x_44:
[----:B------:R-:W2:Y:S01]  /*21a0*/  LDS R9, [R5+0x98] ;  /* 0x0000980005097984 */ /* 0x000ea20000000800 */
[----:B------:R-:W-:Y:S01]  /*21b0*/  IMAD.MOV.U32 R2, RZ, RZ, 0xff ;  /* 0x000000ffff027424 */ /* 0x000fe200078e00ff */
[----:B-1----:R-:W-:Y:S01]  /*21c0*/  PRMT R8, R13, 0x654, R8 ;  /* 0x000006540d087816 */ /* 0x002fe20000000008 */
[----:B------:R-:W-:Y:S02]  /*21d0*/  IMAD.MOV.U32 R0, RZ, RZ, 0x1 ;  /* 0x00000001ff007424 */ /* 0x000fe400078e00ff */
[C---:B--2---:R-:W-:Y:S01]  /*21e0*/  IMAD.SHL.U32 R10, R9.reuse, 0x20, RZ ;  /* 0x00000020090a7824 */ /* 0x044fe200078e00ff */
[----:B------:R-:W-:Y:S01]  /*21f0*/  SHF.L.U32 R2, R2, R9, RZ ;  /* 0x0000000902027219 */ /* 0x000fe200000006ff */
[----:B------:R-:W-:-:S03]  /*2200*/  VIADD R7, R9, 0x10 ;  /* 0x0000001009077836 */ /* 0x000fc60000000000 */
[----:B------:R2:W-:Y:S02]  /*2210*/  STS [R5+0x98], R10 ;  /* 0x0000980a05007388 */ /* 0x0005e40000000800 */
[----:B------:R-:W-:Y:S02]  /*2220*/  SHF.L.U32 R9, R0, R7, RZ ;  /* 0x0000000700097219 */ /* 0x000fe400000006ff */
[----:B------:R-:W-:Y:S02]  /*2230*/  MOV R7, 0x50 ;  /* 0x0000005000077802 */ /* 0x000fe40000000f00 */
[----:B------:R-:W-:Y:S02]  /*2240*/  LOP3.LUT R2, R9, R2, RZ, 0xfc, !PT ;  /* 0x0000000209027212 */ /* 0x000fe400078efcff */
[----:B------:R-:W-:-:S05]  /*2250*/  LEA R7, R6, R7, 0x18 ;  /* 0x0000000706077211 */ /* 0x000fca00078ec0ff */
[----:B------:R2:W-:Y:S01]  /*2260*/  ATOMS.OR RZ, [R7], R2 ;  /* 0x0000000207ff738c */ /* 0x0005e20003000000 */
[----:B------:R2:W-:Y:S03]  /*2270*/  SYNCS.ARRIVE.TRANS64.RED.A1T0 RZ, [R8+URZ], RZ ;  /* 0x000000ff08ff79a7 */ /* 0x0005e600081004ff */
[----:B------:R2:W-:Y:S01]  /*2280*/  ATOMS.XOR RZ, [R3], R0 ;  /* 0x0000000003ff738c */ /* 0x0005e20003800000 */
[----:B------:R-:W-:Y:S05]  /*2290*/  BRA `(.L_x_43) ;  /* 0x0000000000107947 */ /* 0x000fea0003800000 */
.L_x_36:
[----:B------:R-:W-:Y:S02]  /*22a0*/  MOV R0, 0xffffffff ;  /* 0xffffffff00007802 */ /* 0x000fe40000000f00 */
[----:B------:R-:W-:-:S03]  /*22b0*/  MOV R2, 0x22e0 ;  /* 0x000022e000027802 */ /* 0x000fc60000000f00 */
[----:B------:R1:W-:Y:S04]  /*22c0*/  STS [R5+0x98], R0 ;  /* 0x0000980005007388 */ /* 0x0003e80000000800 */
[----:B-1----:R-:W-:Y:S05]  /*22d0*/  CALL.REL.NOINC `($__internal_1_$__cuda_sm10x_tcgen05_guardrail_trap_phase_invalid_during_alloc) ;  /* 0x0000002800687944 */ /* 0x002fea0003c00000 */
.L_x_43:
[----:B------:R-:W-:Y:S05]  /*22e0*/  WARPSYNC.ALL ;  /* 0x0000000000007948 */ /* 0x000fea0003800000 */
[----:B------:R-:W-:Y:S01]  /*22f0*/  NOP ;  /* 0x0000000000007918 */ /* 0x000fe20000000000 */
.L_x_35:
[----:B------:R-:W3:Y:S08]  /*2300*/  S2UR UR4, SR_CgaCtaId ;  /* 0x00000000000479c3 */ /* 0x000ef00000008800 */
[----:B------:R-:W-:Y:S01]  /*2310*/  BAR.SYNC.DEFER_BLOCKING 0x2, 0xa0 ;  /* 0x0082800000007b1d */ /* 0x000fe20000010000 */
[----:B-12---:R-:W-:-:S07]  /*2320*/  MOV R3, 0x400 ;  /* 0x0000040000037802 */ /* 0x006fce0000000f00 */
[----:B------:R-:W1:Y:S01]  /*2330*/  S2UR UR7, SR_CTAID.Z ;  /* 0x00000000000779c3 */ /* 0x000e620000002700 */
[----:B---3--:R-:W-:-:S05]  /*2340*/  IMAD.U32 R0, RZ, RZ, UR4 ;  /* 0x00000004ff007e24 */ /* 0x008fca000f8e00ff */
[----:B------:R-:W-:Y:S01]  /*2350*/  LEA R3, R0, R3, 0x18 ;  /* 0x0000000300037211 */ /* 0x000fe200078ec0ff */
[----:B-1----:R-:W-:-:S04]  /*2360*/  UISETP.GT.U32.AND UP0, UPT, UR7, 0xff, UPT ;  /* 0x000000ff0700788c */ /* 0x002fc8000bf04070 */
[----:B------:R-:W1:Y:S02]  /*2370*/  LDS R2, [R3+0x98] ;  /* 0x0000980003027984 */ /* 0x000e640000000800 */
[----:B-1----:R-:W-:-:S03]  /*2380*/  R2UR UR11, R2 ;  /* 0x00000000020b72ca */ /* 0x002fc600000e0000 */
[----:B------:R-:W-:-:S12]  /*2390*/  BRA.U UP0, `(.L_x_46) ;  /* 0x00000021003c7547 */ /* 0x000fd8000b800000 */
[----:B------:R-:W1:Y:S01]  /*23a0*/  LDCU.64 UR4, c[0x0][0x5c0] ;  /* 0x0000b800ff0477ac */ /* 0x000e620008000a00 */
[----:B------:R-:W-:Y:S01]  /*23b0*/  SHF.R.U32.HI R0, RZ, 0x5, R4 ;  /* 0x00000005ff007819 */ /* 0x000fe20000011604 */
[----:B------:R-:W-:Y:S01]  /*23c0*/  IMAD.SHL.U32 R5, R4, 0x40, RZ ;  /* 0x0000004004057824 */ /* 0x000fe200078e00ff */
[----:B------:R-:W2:Y:S01]  /*23d0*/  S2UR UR26, SR_CTAID.Y ;  /* 0x00000000001a79c3 */ /* 0x000ea20000002600 */
[----:B------:R-:W3:Y:S01]  /*23e0*/  LDCU UR24, c[0x0][0x5d0] ;  /* 0x0000ba00ff1877ac */ /* 0x000ee20008000800 */
[----:B------:R-:W-:Y:S02]  /*23f0*/  R2UR UR23, R0 ;  /* 0x00000000001772ca */ /* 0x000fe400000e0000 */
[----:B------:R-:W-:Y:S01]  /*2400*/  LOP3.LUT R5, R5, 0x7c0, RZ, 0xc0, !PT ;  /* 0x000007c005057812 */ /* 0x000fe200078ec0ff */
[----:B------:R-:W4:Y:S01]  /*2410*/  LDCU UR13, c[0x0][0x374] ;  /* 0x00006e80ff0d77ac */ /* 0x000f220008000800 */
[----:B------:R-:W4:Y:S01]  /*2420*/  LDCU UR10, c[0x0][0x370] ;  /* 0x00006e00ff0a77ac */ /* 0x000f220008000800 */
[----:B------:R-:W-:-:S02]  /*2430*/  UIADD3 UR28, UPT, UPT, UR12, UR12, URZ ;  /* 0x0000000c0c1c7290 */ /* 0x000fc4000fffe0ff */
[----:B-1----:R-:W-:-:S06]  /*2440*/  UIMAD.WIDE.U32 UR8, UR7, UR5, URZ ;  /* 0x00000005070872a5 */ /* 0x002fcc000f8e00ff */
[----:B------:R-:W-:Y:S01]  /*2450*/  IMAD.U32 R0, RZ, RZ, UR23 ;  /* 0x00000017ff007e24 */ /* 0x000fe2000f8e00ff */
[----:B------:R-:W1:Y:S03]  /*2460*/  LDCU.64 UR34, c[0x0][0x348] ;  /* 0x00006900ff2277ac */ /* 0x000e660008000a00 */
[----:B------:R-:W-:Y:S01]  /*2470*/  IMAD R0, R0, 0x800, R5 ;  /* 0x0000080000007824 */ /* 0x000fe200078e0205 */
[----:B------:R-:W-:Y:S02]  /*2480*/  UIADD3 UR5, UPT, UPT, UR7, -UR9, URZ ;  /* 0x8000000907057290 */ /* 0x000fe4000fffe0ff */
[----:B------:R-:W-:Y:S01]  /*2490*/  ULEA UR31, UR23, UR11, 0x15 ;  /* 0x0000000b171f7291 */ /* 0x000fe2000f8ea8ff */
[----:B------:R-:W-:Y:S01]  /*24a0*/  IMAD.IADD R0, R3, 0x1, R0 ;  /* 0x0000000103007824 */ /* 0x000fe200078e0200 */
[----:B------:R-:W-:Y:S02]  /*24b0*/  USHF.R.U32.HI UR5, URZ, UR20, UR5 ;  /* 0x00000014ff057299 */ /* 0x000fe40008011605 */
[----:B----4-:R-:W-:Y:S01]  /*24c0*/  UIMAD UR10, UR13, UR10, URZ ;  /* 0x0000000a0d0a72a4 */ /* 0x010fe2000f8e02ff */
[C---:B------:R-:W-:Y:S01]  /*24d0*/  VIADD R2, R0.reuse, 0x8420 ;  /* 0x0000842000027836 */ /* 0x040fe20000000000 */
[----:B------:R-:W-:Y:S01]  /*24e0*/  UIADD3 UR5, UPT, UPT, UR9, UR5, URZ ;  /* 0x0000000509057290 */ /* 0x000fe2000fffe0ff */
[C---:B------:R-:W-:Y:S01]  /*24f0*/  VIADD R3, R0.reuse, 0x8410 ;  /* 0x0000841000037836 */ /* 0x040fe20000000000 */
[----:B------:R-:W-:Y:S01]  /*2500*/  UMOV UR30, URZ ;  /* 0x000000ff001e7c82 */ /* 0x000fe20008000000 */
[----:B------:R-:W-:Y:S01]  /*2510*/  VIADD R5, R0, 0x8430 ;  /* 0x0000843000057836 */ /* 0x000fe20000000000 */
[----:B------:R-:W-:Y:S01]  /*2520*/  USHF.R.U32.HI UR8, URZ, UR19, UR5 ;  /* 0x00000013ff087299 */ /* 0x000fe20008011605 */
[----:B------:R-:W-:Y:S01]  /*2530*/  SHF.R.U32.HI R73, RZ, 0x3, R2 ;  /* 0x00000003ff497819 */ /* 0x000fe20000011602 */
[----:B------:R-:W-:Y:S01]  /*2540*/  UMOV UR29, URZ ;  /* 0x000000ff001d7c82 */ /* 0x000fe20008000000 */
[----:B------:R-:W-:Y:S01]  /*2550*/  SHF.R.U32.HI R72, RZ, 0x3, R3 ;  /* 0x00000003ff487819 */ /* 0x000fe20000011603 */
[----:B------:R-:W-:Y:S01]  /*2560*/  UIADD3 UR8, UPT, UPT, -UR8, URZ, URZ ;  /* 0x000000ff08087290 */ /* 0x000fe2000fffe1ff */
[----:B------:R-:W-:Y:S01]  /*2570*/  LOP3.LUT R73, R2, 0x30, R73, 0x78, !PT ;  /* 0x0000003002497812 */ /* 0x000fe200078e7849 */
[C---:B------:R-:W-:Y:S01]  /*2580*/  VIADD R2, R0.reuse, 0x8400 ;  /* 0x0000840000027836 */ /* 0x040fe20000000000 */
[----:B------:R-:W-:Y:S01]  /*2590*/  SHF.R.U32.HI R74, RZ, 0x3, R5 ;  /* 0x00000003ff4a7819 */ /* 0x000fe20000011605 */
[----:B------:R-:W-:Y:S01]  /*25a0*/  UIMAD UR8, UR4, UR8, UR7 ;  /* 0x00000008040872a4 */ /* 0x000fe2000f8e0207 */
[----:B------:R-:W-:Y:S01]  /*25b0*/  LOP3.LUT R72, R3, 0x30, R72, 0x78, !PT ;  /* 0x0000003003487812 */ /* 0x000fe200078e7848 */
[----:B------:R-:W4:Y:S01]  /*25c0*/  LDCU.64 UR4, c[0x0][0x5d8] ;  /* 0x0000bb00ff0477ac */ /* 0x000f220008000a00 */
[----:B------:R-:W-:Y:S01]  /*25d0*/  SHF.R.U32.HI R71, RZ, 0x3, R2 ;  /* 0x00000003ff477819 */ /* 0x000fe20000011602 */
[----:B------:R-:W-:Y:S01]  /*25e0*/  VIADD R3, R0, 0x430 ;  /* 0x0000043000037836 */ /* 0x000fe20000000000 */
[----:B------:R-:W-:Y:S01]  /*25f0*/  LOP3.LUT R74, R5, 0x30, R74, 0x78, !PT ;  /* 0x00000030054a7812 */ /* 0x000fe200078e784a */
[----:B---3--:R-:W-:Y:S01]  /*2600*/  UIMAD.WIDE.U32 UR24, UR8, UR24, URZ ;  /* 0x00000018081872a5 */ /* 0x008fe2000f8e00ff */
[----:B------:R-:W-:Y:S01]  /*2610*/  LOP3.LUT R71, R2, 0x30, R71, 0x78, !PT ;  /* 0x0000003002477812 */ /* 0x000fe200078e7847 */
[C---:B------:R-:W-:Y:S01]  /*2620*/  VIADD R2, R0.reuse, 0x420 ;  /* 0x0000042000027836 */ /* 0x040fe20000000000 */
[----:B------:R-:W-:Y:S01]  /*2630*/  SHF.R.U32.HI R70, RZ, 0x3, R3 ;  /* 0x00000003ff467819 */ /* 0x000fe20000011603 */
[----:B------:R-:W-:-:S02]  /*2640*/  VIADD R5, R0, 0x410 ;  /* 0x0000041000057836 */ /* 0x000fc40000000000 */
[----:B------:R-:W-:Y:S01]  /*2650*/  VIADD R0, R0, 0x400 ;  /* 0x0000040000007836 */ /* 0x000fe20000000000 */
[----:B------:R-:W-:Y:S01]  /*2660*/  UMOV UR9, UR25 ;  /* 0x0000001900097c82 */ /* 0x000fe20008000000 */
[----:B------:R-:W-:Y:S01]  /*2670*/  LOP3.LUT R70, R3, 0x30, R70, 0x78, !PT ;  /* 0x0000003003467812 */ /* 0x000fe200078e7846 */
[----:B------:R-:W-:Y:S01]  /*2680*/  UIADD3 UR6, UPT, UPT, UR8, -UR9, URZ ;  /* 0x8000000908067290 */ /* 0x000fe2000fffe0ff */
[----:B------:R-:W-:Y:S02]  /*2690*/  SHF.R.U32.HI R69, RZ, 0x3, R2 ;  /* 0x00000003ff457819 */ /* 0x000fe40000011602 */
[----:B------:R-:W-:Y:S01]  /*26a0*/  SHF.R.U32.HI R68, RZ, 0x3, R5 ;  /* 0x00000003ff447819 */ /* 0x000fe20000011605 */
[----:B------:R-:W-:Y:S01]  /*26b0*/  USHF.R.U32.HI UR6, URZ, UR18, UR6 ;  /* 0x00000012ff067299 */ /* 0x000fe20008011606 */
[----:B------:R-:W-:Y:S02]  /*26c0*/  SHF.R.U32.HI R3, RZ, 0x3, R0 ;  /* 0x00000003ff037819 */ /* 0x000fe40000011600 */
[----:B------:R-:W-:Y:S01]  /*26d0*/  LOP3.LUT R69, R2, 0x30, R69, 0x78, !PT ;  /* 0x0000003002457812 */ /* 0x000fe200078e7845 */
[----:B------:R-:W-:Y:S01]  /*26e0*/  UIADD3 UR6, UPT, UPT, UR9, UR6, URZ ;  /* 0x0000000609067290 */ /* 0x000fe2000fffe0ff */
[----:B------:R-:W-:Y:S01]  /*26f0*/  LOP3.LUT R68, R5, 0x30, R68, 0x78, !PT ;  /* 0x0000003005447812 */ /* 0x000fe200078e7844 */
[----:B------:R-:W-:Y:S01]  /*2700*/  IMAD.MOV.U32 R2, RZ, RZ, RZ ;  /* 0x000000ffff027224 */ /* 0x000fe200078e00ff */
[----:B------:R-:W-:Y:S01]  /*2710*/  LOP3.LUT R3, R0, 0x30, R3, 0x78, !PT ;  /* 0x0000003000037812 */ /* 0x000fe200078e7803 */
[----:B------:R-:W-:-:S04]  /*2720*/  USHF.R.U32.HI UR6, URZ, UR17, UR6 ;  /* 0x00000011ff067299 */ /* 0x000fc80008011606 */
[----:B----4-:R-:W-:-:S07]  /*2730*/  UIMAD.WIDE.U32 UR24, UR6, UR5, URZ ;  /* 0x00000005061872a5 */ /* 0x010fce000f8e00ff */
[----:B------:R-:W-:Y:S01]  /*2740*/  UMOV UR9, UR25 ;  /* 0x0000001900097c82 */ /* 0x000fe20008000000 */
[----:B------:R-:W-:Y:S01]  /*2750*/  UMOV UR25, 0x400 ;  /* 0x0000040000197882 */ /* 0x000fe20000000000 */
[----:B------:R-:W-:Y:S02]  /*2760*/  UIADD3 UR5, UPT, UPT, UR6, -UR9, URZ ;  /* 0x8000000906057290 */ /* 0x000fe4000fffe0ff */
[----:B------:R-:W3:Y:S02]  /*2770*/  S2UR UR24, SR_CgaCtaId ;  /* 0x00000000001879c3 */ /* 0x000ee40000008800 */
[----:B------:R-:W-:-:S04]  /*2780*/  USHF.R.U32.HI UR5, URZ, UR16, UR5 ;  /* 0x00000010ff057299 */ /* 0x000fc80008011605 */
[----:B------:R-:W-:Y:S01]  /*2790*/  UIADD3 UR5, UPT, UPT, UR9, UR5, URZ ;  /* 0x0000000509057290 */ /* 0x000fe2000fffe0ff */
[----:B------:R-:W4:Y:S03]  /*27a0*/  LDCU UR9, c[0x0][0x378] ;  /* 0x00006f00ff0977ac */ /* 0x000f260008000800 */
[----:B------:R-:W-:-:S04]  /*27b0*/  USHF.R.U32.HI UR5, URZ, UR15, UR5 ;  /* 0x0000000fff057299 */ /* 0x000fc80008011605 */
[----:B------:R-:W-:-:S04]  /*27c0*/  UIADD3 UR5, UPT, UPT, -UR5, URZ, URZ ;  /* 0x000000ff05057290 */ /* 0x000fc8000fffe1ff */
[----:B------:R-:W-:Y:S02]  /*27d0*/  UIMAD UR4, UR4, UR5, UR6 ;  /* 0x00000005040472a4 */ /* 0x000fe4000f8e0206 */
[----:B------:R-:W-:Y:S02]  /*27e0*/  UIADD3 UR6, UPT, UPT, -UR6, URZ, URZ ;  /* 0x000000ff06067290 */ /* 0x000fe4000fffe1ff */
[----:B----4-:R-:W-:-:S03]  /*27f0*/  UIMAD UR9, UR10, UR9, URZ ;  /* 0x000000090a0972a4 */ /* 0x010fc6000f8e02ff */
[----:B------:R-:W4:Y:S01]  /*2800*/  LDCU UR5, c[0x0][0x5cc] ;  /* 0x0000b980ff0577ac */ /* 0x000f220008000800 */
[----:B------:R-:W-:-:S04]  /*2810*/  USHF.R.S32.HI UR32, URZ, 0x1f, UR9 ;  /* 0x0000001fff207899 */ /* 0x000fc80008011409 */
[----:B------:R-:W-:Y:S02]  /*2820*/  ULEA.HI UR32, UR32, UR9, URZ, 0x2 ;  /* 0x0000000920207291 */ /* 0x000fe4000f8f10ff */
[----:B-1234-:R-:W-:-:S12]  /*2830*/  UIMAD UR6, UR5, UR6, UR8 ;  /* 0x00000006050672a4 */ /* 0x01efd8000f8e0208 */
.L_x_50:
[----:B------:R-:W-:Y:S01]  /*2840*/  IMAD.U32 R0, RZ, RZ, UR24 ;  /* 0x00000018ff007e24 */ /* 0x000fe2000f8e00ff */
[----:B------:R-:W-:Y:S01]  /*2850*/  SHF.L.U32 R6, R2, 0x1f, RZ ;  /* 0x0000001f02067819 */ /* 0x000fe200000006ff */
[----:B------:R-:W-:Y:S02]  /*2860*/  UIADD3 UR6, UPT, UPT, UR6, UR6, URZ ;  /* 0x0000000606067290 */ /* 0x000fe4000fffe0ff */
[----:B------:R-:W-:Y:S01]  /*2870*/  UIADD3 UR36, UPT, UPT, UR4, UR4, URZ ;  /* 0x0000000404247290 */ /* 0x000fe2000fffe0ff */
[----:B------:R-:W-:Y:S01]  /*2880*/  R2UR UR5, R0 ;  /* 0x00000000000572ca */ /* 0x000fe200000e0000 */
[----:B------:R-:W-:Y:S01]  /*2890*/  ULOP3.LUT UR8, UR6, UR22, URZ, 0xfc, !UPT ;  /* 0x0000001606087292 */ /* 0x000fe2000f8efcff */
[----:B------:R-:W1:Y:S03]  /*28a0*/  LDCU UR37, c[0x0][0x5e4] ;  /* 0x0000bc80ff2577ac */ /* 0x000e660008000800 */
[----:B------:R-:W-:-:S02]  /*28b0*/  ULEA.HI UR6, UR6, UR8, URZ, 0x1 ;  /* 0x0000000806067291 */ /* 0x000fc4000f8f08ff */
[----:B------:R-:W-:Y:S02]  /*28c0*/  ULEA UR33, UR29, UR31, 0x7 ;  /* 0x0000001f1d217291 */ /* 0x000fe4000f8e38ff */
[----:B------:R-:W-:-:S04]  /*28d0*/  ULOP3.LUT UR36, UR36, 0x1, UR26, 0xf8, !UPT ;  /* 0x0000000124247892 */ /* 0x000fc8000f8ef81a */
[----:B------:R-:W-:Y:S02]  /*28e0*/  ULEA UR5, UR5, UR25, 0x18 ;  /* 0x0000001905057291 */ /* 0x000fe4000f8ec0ff */
[----:B------:R-:W-:Y:S02]  /*28f0*/  UPLOP3.LUT UP2, UPT, UPT, UPT, UPT, 0x80, 0x8 ;  /* 0x000000000008789c */ /* 0x000fe40003f4f070 */
[----:B------:R-:W-:Y:S02]  /*2900*/  ULEA UR27, UR29, UR5, 0x3 ;  /* 0x000000051d1b7291 */ /* 0x000fe4000f8e18ff */
[----:B------:R-:W-:-:S04]  /*2910*/  ULOP3.LUT UR5, UR6, 0xfffffffe, URZ, 0xc0, !UPT ;  /* 0xfffffffe06057892 */ /* 0x000fc8000f8ec0ff */
[----:B------:R-:W-:Y:S02]  /*2920*/  UISETP.NE.AND UP0, UPT, UR8, UR5, UPT ;  /* 0x000000050800728c */ /* 0x000fe4000bf05270 */
[----:B------:R-:W-:Y:S01]  /*2930*/  USHF.R.U32.HI UR5, URZ, 0x1, UR6 ;  /* 0x00000001ff057899 */ /* 0x000fe20008011606 */
[----:B------:R-:W2:Y:S01]  /*2940*/  SYNCS.PHASECHK.TRANS64.TRYWAIT P0, [UR27+0x70], R6 ;  /* 0x00007006ff0075a7 */ /* 0x000ea2000800111b */
[----:B------:R-:W-:Y:S02]  /*2950*/  UISETP.LT.AND UP0, UPT, UR8, URZ, UP0 ;  /* 0x000000ff0800728c */ /* 0x000fe40008701270 */
[----:B------:R-:W-:-:S09]  /*2960*/  UIADD3 UR10, UPT, UPT, UR5, -0x1, URZ ;  /* 0xffffffff050a7890 */ /* 0x000fd2000fffe0ff */
[----:B------:R-:W-:-:S04]  /*2970*/  @!UP0 UIADD3 UR10, UPT, UPT, UR5, URZ, URZ ;  /* 0x000000ff050a8290 */ /* 0x000fc8000fffe0ff */
[----:B------:R-:W-:Y:S01]  /*2980*/  ULEA UR10, UR10, UR21, 0x8 ;  /* 0x000000150a0a7291 */ /* 0x000fe2000f8e40ff */
[----:B-12---:R-:W-:Y:S11]  /*2990*/  @!P0 BRA `(.L_x_47) ;  /* 0x00000020007c8947 */ /* 0x006ff60003800000 */
.L_x_66:
[----:B------:R-:W-:-:S05]  /*29a0*/  UMOV UR13, URZ ;  /* 0x000000ff000d7c82 */ /* 0x000fca0008000000 */
.L_x_49:
[----:B------:R-:W-:Y:S02]  /*29b0*/  USHF.L.U32 UR9, UR13, 0x5, URZ ;  /* 0x000000050d097899 */ /* 0x000fe400080006ff */
[----:B------:R-:W-:Y:S02]  /*29c0*/  UISETP.NE.AND UP0, UPT, UR23, URZ, UPT ;  /* 0x000000ff1700728c */ /* 0x000fe4000bf05270 */
[----:B------:R-:W-:-:S09]  /*29d0*/  UIADD3 UR4, UPT, UPT, UR33, UR9, URZ ;  /* 0x0000000921047290 */ /* 0x000fd2000fffe0ff */
[----:B-1----:R-:W2:Y:S01]  /*29e0*/  LDTM.x32 R36, tmem[UR4+0x20] ;  /* 0x00002004002479ee */ /* 0x002ea200082c0000 */
[----:B-1----:R-:W1:Y:S01]  /*29f0*/  LDTM.x32 R4, tmem[UR4] ;  /* 0x00000004000479ee */ /* 0x002e6200082c0000 */
[----:B------:R-:W-:-:S04]  /*2a00*/  ULEA UR4, UR30, UR13, 0x2 ;  /* 0x0000000d1e047291 */ /* 0x000fc8000f8e10ff */
[----:B------:R-:W-:-:S04]  /*2a10*/  USHF.R.S32.HI UR8, URZ, 0x1f, UR4 ;  /* 0x0000001fff087899 */ /* 0x000fc80008011404 */
[----:B------:R-:W-:-:S04]  /*2a20*/  ULEA.HI UR8, UR8, UR4, URZ, 0x2 ;  /* 0x0000000408087291 */ /* 0x000fc8000f8f10ff */
[----:B------:R-:W-:-:S04]  /*2a30*/  ULOP3.LUT UR8, UR8, 0xfffffffc, URZ, 0xc0, !UPT ;  /* 0xfffffffc08087892 */ /* 0x000fc8000f8ec0ff */
[----:B------:R-:W-:Y:S02]  /*2a40*/  UIADD3 UR8, UPT, UPT, UR4, -UR8, URZ ;  /* 0x8000000804087290 */ /* 0x000fe4000fffe0ff */
[----:B------:R-:W-:Y:S01]  /*2a50*/  UIADD3 UR4, UPT, UPT, UR4, 0x1, URZ ;  /* 0x0000000104047890 */ /* 0x000fe2000fffe0ff */
[----:B--2---:R-:W-:Y:S01]  /*2a60*/  FMUL R58, R58, UR37 ;  /* 0x000000253a3a7c20 */ /* 0x004fe20008400000 */
[----:B-1----:R-:W-:Y:S01]  /*2a70*/  FMUL R11, R11, UR37 ;  /* 0x000000250b0b7c20 */ /* 0x002fe20008400000 */
[----:B------:R-:W-:Y:S01]  /*2a80*/  FMUL R10, R10, UR37 ;  /* 0x000000250a0a7c20 */ /* 0x000fe20008400000 */
[----:B------:R-:W-:Y:S01]  /*2a90*/  FMUL R9, R9, UR37 ;  /* 0x0000002509097c20 */ /* 0x000fe20008400000 */
[----:B------:R-:W-:Y:S01]  /*2aa0*/  FMUL R8, R8, UR37 ;  /* 0x0000002508087c20 */ /* 0x000fe20008400000 */
[----:B------:R-:W-:Y:S01]  /*2ab0*/  FMUL R75, R7, UR37 ;  /* 0x00000025074b7c20 */ /* 0x000fe20008400000 */
[----:B------:R-:W-:Y:S01]  /*2ac0*/  FMUL R76, R6, UR37 ;  /* 0x00000025064c7c20 */ /* 0x000fe20008400000 */
[----:B------:R-:W-:Y:S01]  /*2ad0*/  FMUL R77, R5, UR37 ;  /* 0x00000025054d7c20 */ /* 0x000fe20008400000 */
[----:B------:R-:W-:Y:S01]  /*2ae0*/  FMUL R80, R4, UR37 ;  /* 0x0000002504507c20 */ /* 0x000fe20008400000 */
[----:B------:R-:W-:Y:S01]  /*2af0*/  MOV R78, UR8 ;  /* 0x00000008004e7c02 */ /* 0x000fe20008000f00 */
[----:B------:R-:W-:Y:S01]  /*2b00*/  FMUL R84, R58, -1.4426950216293334961 ;  /* 0xbfb8aa3b3a547820 */ /* 0x000fe20000400000 */
[----:B------:R-:W-:Y:S01]  /*2b10*/  F2FP.BF16.F32.PACK_AB R7, R11, R10 ;  /* 0x0000000a0b07723e */ /* 0x000fe200000010ff */
[----:B------:R-:W-:Y:S01]  /*2b20*/  FMUL R19, R19, UR37 ;  /* 0x0000002513137c20 */ /* 0x000fe20008400000 */
[----:B------:R-:W-:Y:S01]  /*2b30*/  F2FP.BF16.F32.PACK_AB R6, R9, R8 ;  /* 0x000000080906723e */ /* 0x000fe200000010ff */
[----:B------:R-:W-:Y:S01]  /*2b40*/  FMUL R18, R18, UR37 ;  /* 0x0000002512127c20 */ /* 0x000fe20008400000 */
[----:B------:R-:W-:Y:S01]  /*2b50*/  F2FP.BF16.F32.PACK_AB R5, R75, R76 ;  /* 0x0000004c4b05723e */ /* 0x000fe200000010ff */
[----:B------:R-:W-:Y:S01]  /*2b60*/  FMUL R17, R17, UR37 ;  /* 0x0000002511117c20 */ /* 0x000fe20008400000 */
[----:B------:R-:W-:Y:S01]  /*2b70*/  F2FP.BF16.F32.PACK_AB R4, R77, R80 ;  /* 0x000000504d04723e */ /* 0x000fe200000010ff */
[----:B------:R-:W-:Y:S01]  /*2b80*/  FMUL R16, R16, UR37 ;  /* 0x0000002510107c20 */ /* 0x000fe20008400000 */
[----:B------:R-:W-:Y:S01]  /*2b90*/  LEA R79, R78, R3, 0xd ;  /* 0x000000034e4f7211 */ /* 0x000fe200078e68ff */
[----:B------:R-:W-:Y:S01]  /*2ba0*/  FMUL R15, R15, UR37 ;  /* 0x000000250f0f7c20 */ /* 0x000fe20008400000 */
[----:B------:R-:W-:Y:S01]  /*2bb0*/  FMUL R14, R14, UR37 ;  /* 0x000000250e0e7c20 */ /* 0x000fe20008400000 */
[----:B------:R-:W-:Y:S01]  /*2bc0*/  FMUL R13, R13, UR37 ;  /* 0x000000250d0d7c20 */ /* 0x000fe20008400000 */
[----:B------:R-:W-:Y:S01]  /*2bd0*/  FMUL R82, R12, UR37 ;  /* 0x000000250c527c20 */ /* 0x000fe20008400000 */
[----:B------:R-:W1:Y:S01]  /*2be0*/  MUFU.EX2 R84, R84 ;  /* 0x0000005400547308 */ /* 0x000e620000000800 */
[----:B------:R2:W-:Y:S01]  /*2bf0*/  STS.128 [R79], R4 ;  /* 0x000000044f007388 */ /* 0x0005e20000000c00 */
[----:B------:R-:W-:Y:S01]  /*2c00*/  FMUL R12, R57, UR37 ;  /* 0x00000025390c7c20 */ /* 0x000fe20008400000 */
        /* <DEDUP_REMOVED lines=8> */
[----:B------:R-:W-:Y:S01]  /*2c90*/  LEA R27, R78, R69, 0xd ;  /* 0x000000454e1b7211 */ /* 0x000fe200078e68ff */
[----:B------:R-:W-:Y:S01]  /*2ca0*/  FMUL R59, R59, UR37 ;  /* 0x000000253b3b7c20 */ /* 0x000fe20008400000 */
[----:B------:R-:W-:Y:S01]  /*2cb0*/  FMUL R87, R12, -1.4426950216293334961 ;  /* 0xbfb8aa3b0c577820 */ /* 0x000fe20000400000 */
[----:B------:R-:W-:Y:S01]  /*2cc0*/  FMUL R54, R54, UR37 ;  /* 0x0000002536367c20 */ /* 0x000fe20008400000 */
[----:B------:R-:W-:Y:S01]  /*2cd0*/  FMUL R83, R57, -1.4426950216293334961 ;  /* 0xbfb8aa3b39537820 */ /* 0x000fe20000400000 */
[----:B------:R-:W-:Y:S01]  /*2ce0*/  FMUL R81, R59, -1.4426950216293334961 ;  /* 0xbfb8aa3b3b517820 */ /* 0x000fe20000400000 */
[----:B-1----:R-:W-:Y:S01]  /*2cf0*/  FADD R91, R84, 1 ;  /* 0x3f800000545b7421 */ /* 0x002fe20000000000 */
[----:B------:R-:W-:Y:S01]  /*2d00*/  FMUL R21, R54, -1.4426950216293334961 ;  /* 0xbfb8aa3b36157820 */ /* 0x000fe20000400000 */
[----:B------:R-:W-:Y:S01]  /*2d10*/  MUFU.EX2 R87, R87 ;  /* 0x0000005700577308 */ /* 0x000fe20000000800 */
[----:B------:R-:W-:Y:S01]  /*2d20*/  FMUL R55, R55, UR37 ;  /* 0x0000002537377c20 */ /* 0x000fe20008400000 */
[----:B------:R-:W-:Y:S01]  /*2d30*/  FMUL R48, R48, UR37 ;  /* 0x0000002530307c20 */ /* 0x000fe20008400000 */
[----:B------:R-:W-:Y:S01]  /*2d40*/  FMUL R50, R50, UR37 ;  /* 0x0000002532327c20 */ /* 0x000fe20008400000 */
[----:B------:R-:W-:Y:S01]  /*2d50*/  FMUL R49, R49, UR37 ;  /* 0x0000002531317c20 */ /* 0x000fe20008400000 */
[----:B------:R-:W-:Y:S01]  /*2d60*/  FMUL R24, R55, -1.4426950216293334961 ;  /* 0xbfb8aa3b37187820 */ /* 0x000fe20000400000 */
[----:B------:R-:W-:Y:S01]  /*2d70*/  FMUL R94, R48, -1.4426950216293334961 ;  /* 0xbfb8aa3b305e7820 */ /* 0x000fe20000400000 */
[----:B------:R-:W-:Y:S01]  /*2d80*/  FMUL R51, R51, UR37 ;  /* 0x0000002533337c20 */ /* 0x000fe20008400000 */
[----:B------:R-:W1:Y:S01]  /*2d90*/  MUFU.EX2 R81, R81 ;  /* 0x0000005100517308 */ /* 0x000e620000000800 */
[----:B------:R-:W-:Y:S01]  /*2da0*/  FMUL R46, R46, UR37 ;  /* 0x000000252e2e7c20 */ /* 0x000fe20008400000 */
[----:B------:R-:W-:Y:S01]  /*2db0*/  FMUL R44, R44, UR37 ;  /* 0x000000252c2c7c20 */ /* 0x000fe20008400000 */
[----:B------:R-:W-:Y:S01]  /*2dc0*/  FMUL R93, R49, -1.4426950216293334961 ;  /* 0xbfb8aa3b315d7820 */ /* 0x000fe20000400000 */
[----:B------:R-:W-:Y:S01]  /*2dd0*/  FMUL R47, R47, UR37 ;  /* 0x000000252f2f7c20 */ /* 0x000fe20008400000 */
[----:B--2---:R-:W-:Y:S01]  /*2de0*/  F2FP.BF16.F32.PACK_AB R7, R19, R18 ;  /* 0x000000121307723e */ /* 0x004fe200000010ff */
[----:B------:R-:W-:Y:S01]  /*2df0*/  FMUL R88, R51, -1.4426950216293334961 ;  /* 0xbfb8aa3b33587820 */ /* 0x000fe20000400000 */
[----:B------:R-:W-:Y:S01]  /*2e00*/  F2FP.BF16.F32.PACK_AB R6, R17, R16 ;  /* 0x000000101106723e */ /* 0x000fe200000010ff */
[----:B------:R-:W2:Y:S01]  /*2e10*/  MUFU.EX2 R21, R21 ;  /* 0x0000001500157308 */ /* 0x000ea20000000800 */
[----:B------:R-:W-:Y:S01]  /*2e20*/  F2FP.BF16.F32.PACK_AB R5, R15, R14 ;  /* 0x0000000e0f05723e */ /* 0x000fe200000010ff */
[----:B------:R-:W-:Y:S01]  /*2e30*/  FMUL R90, R44, -1.4426950216293334961 ;  /* 0xbfb8aa3b2c5a7820 */ /* 0x000fe20000400000 */
[----:B------:R-:W-:Y:S01]  /*2e40*/  F2FP.BF16.F32.PACK_AB R4, R13, R82 ;  /* 0x000000520d04723e */ /* 0x000fe200000010ff */
[----:B------:R-:W-:Y:S01]  /*2e50*/  FMUL R89, R47, -1.4426950216293334961 ;  /* 0xbfb8aa3b2f597820 */ /* 0x000fe20000400000 */
[----:B------:R-:W-:Y:S01]  /*2e60*/  LEA R79, R78, R68, 0xd ;  /* 0x000000444e4f7211 */ /* 0x000fe200078e68ff */
[----:B------:R-:W-:Y:S01]  /*2e70*/  FMUL R45, R45, UR37 ;  /* 0x000000252d2d7c20 */ /* 0x000fe20008400000 */
[----:B------:R-:W-:Y:S01]  /*2e80*/  FMUL R42, R42, UR37 ;  /* 0x000000252a2a7c20 */ /* 0x000fe20008400000 */
[----:B------:R-:W-:Y:S01]  /*2e90*/  MUFU.EX2 R24, R24 ;  /* 0x0000001800187308 */ /* 0x000fe20000000800 */
[----:B-1----:R-:W-:Y:S01]  /*2ea0*/  FADD R81, R81, 1 ;  /* 0x3f80000051517421 */ /* 0x002fe20000000000 */
[----:B------:R1:W-:Y:S01]  /*2eb0*/  STS.128 [R79], R4 ;  /* 0x000000044f007388 */ /* 0x0003e20000000c00 */
[----:B------:R-:W-:Y:S01]  /*2ec0*/  FMUL R86, R45, -1.4426950216293334961 ;  /* 0xbfb8aa3b2d567820 */ /* 0x000fe20000400000 */
[----:B------:R-:W-:Y:S01]  /*2ed0*/  FMUL R39, R39, UR37 ;  /* 0x0000002527277c20 */ /* 0x000fe20008400000 */
[----:B------:R-:W-:Y:S01]  /*2ee0*/  FMUL R66, R66, UR37 ;  /* 0x0000002542427c20 */ /* 0x000fe20008400000 */
[----:B------:R-:W-:Y:S01]  /*2ef0*/  FMUL R64, R64, UR37 ;  /* 0x0000002540407c20 */ /* 0x000fe20008400000 */
[----:B------:R-:W-:Y:S01]  /*2f00*/  FMUL R63, R63, UR37 ;  /* 0x000000253f3f7c20 */ /* 0x000fe20008400000 */
[----:B------:R2:W-:Y:S01]  /*2f10*/  MUFU.RCP R84, R81 ;  /* 0x0000005100547308 */ /* 0x0005e20000001000 */
[----:B------:R-:W-:Y:S01]  /*2f20*/  FMUL R67, R67, UR37 ;  /* 0x0000002543437c20 */ /* 0x000fe20008400000 */
[----:B------:R-:W-:Y:S01]  /*2f30*/  FMUL R65, R65, UR37 ;  /* 0x0000002541417c20 */ /* 0x000fe20008400000 */
[----:B------:R-:W-:Y:S01]  /*2f40*/  FMUL R60, R60, UR37 ;  /* 0x000000253c3c7c20 */ /* 0x000fe20008400000 */
[----:B------:R-:W-:Y:S01]  /*2f50*/  USHF.R.S32.HI UR6, URZ, 0x1f, UR4 ;  /* 0x0000001fff067899 */ /* 0x000fe20008011404 */
[----:B------:R-:W-:Y:S01]  /*2f60*/  FMUL R29, R29, UR37 ;  /* 0x000000251d1d7c20 */ /* 0x000fe20008400000 */
[----:B------:R-:W-:-:S02]  /*2f70*/  LEA R78, R78, R70, 0xd ;  /* 0x000000464e4e7211 */ /* 0x000fc400078e68ff */
[----:B------:R-:W-:Y:S01]  /*2f80*/  MUFU.EX2 R94, R94 ;  /* 0x0000005e005e7308 */ /* 0x000fe20000000800 */
[----:B------:R-:W-:-:S04]  /*2f90*/  ULEA.HI UR6, UR6, UR4, URZ, 0x2 ;  /* 0x0000000406067291 */ /* 0x000fc8000f8f10ff */
[----:B------:R-:W-:-:S03]  /*2fa0*/  ULOP3.LUT UR6, UR6, 0xfffffffc, URZ, 0xc0, !UPT ;  /* 0xfffffffc06067892 */ /* 0x000fc6000f8ec0ff */
[----:B------:R-:W-:Y:S01]  /*2fb0*/  MUFU.EX2 R93, R93 ;  /* 0x0000005d005d7308 */ /* 0x000fe20000000800 */
[----:B--2---:R-:W-:Y:S01]  /*2fc0*/  FADD R81, R21, 1 ;  /* 0x3f80000015517421 */ /* 0x004fe20000000000 */
[----:B------:R-:W-:Y:S02]  /*2fd0*/  UIADD3 UR6, UPT, UPT, UR4, -UR6, URZ ;  /* 0x8000000604067290 */ /* 0x000fe4000fffe0ff */
[----:B------:R-:W-:-:S04]  /*2fe0*/  USHF.R.U32.HI UR4, URZ, 0x1, UR13 ;  /* 0x00000001ff047899 */ /* 0x000fc8000801160d */
[----:B------:R-:W2:Y:S01]  /*2ff0*/  MUFU.RCP R81, R81 ;  /* 0x0000005100517308 */ /* 0x000ea20000001000 */
[----:B-1----:R-:W-:Y:S01]  /*3000*/  FMUL R79, R20, UR37 ;  /* 0x00000025144f7c20 */ /* 0x002fe20008400000 */
[----:B------:R-:W-:Y:S01]  /*3010*/  F2FP.BF16.F32.PACK_AB R7, R85, R92 ;  /* 0x0000005c5507723e */ /* 0x000fe200000010ff */
[----:B------:R-:W-:Y:S01]  /*3020*/  ULEA UR4, UR30, UR4, 0x2 ;  /* 0x000000041e047291 */ /* 0x000fe2000f8e10ff */
[----:B------:R-:W-:Y:S02]  /*3030*/  F2FP.BF16.F32.PACK_AB R6, R25, R26 ;  /* 0x0000001a1906723e */ /* 0x000fe400000010ff */
[----:B------:R-:W-:Y:S01]  /*3040*/  F2FP.BF16.F32.PACK_AB R5, R23, R22 ;  /* 0x000000161705723e */ /* 0x000fe200000010ff */
[----:B------:R-:W-:Y:S01]  /*3050*/  ULEA.HI UR12, UR4, UR4, URZ, 0x1 ;  /* 0x00000004040c7291 */ /* 0x000fe2000f8f08ff */
[----:B------:R-:W-:Y:S01]  /*3060*/  F2FP.BF16.F32.PACK_AB R4, R56, R79 ;  /* 0x0000004f3804723e */ /* 0x000fe200000010ff */
[----:B------:R1:W3:Y:S02]  /*3070*/  MUFU.EX2 R20, R83 ;  /* 0x0000005300147308 */ /* 0x0002e40000000800 */
[----:B------:R-:W-:-:S02]  /*3080*/  ULOP3.LUT UR12, UR12, 0xfffffffe, URZ, 0xc0, !UPT ;  /* 0xfffffffe0c0c7892 */ /* 0x000fc4000f8ec0ff */
[----:B------:R3:W-:Y:S02]  /*3090*/  STS.128 [R27], R4 ;  /* 0x000000041b007388 */ /* 0x0007e40000000c00 */
[----:B------:R-:W-:Y:S01]  /*30a0*/  UIADD3 UR12, UPT, UPT, UR4, -UR12, URZ ;  /* 0x8000000c040c7290 */ /* 0x000fe2000fffe0ff */
[----:B--2---:R-:W-:Y:S01]  /*30b0*/  FMUL R81, R54, R81 ;  /* 0x0000005136517220 */ /* 0x004fe20000400000 */
[----:B------:R-:W-:Y:S03]  /*30c0*/  MUFU.EX2 R88, R88 ;  /* 0x0000005800587308 */ /* 0x000fe60000000800 */
[----:B------:R-:W-:Y:S01]  /*30d0*/  FMUL R22, R22, R81 ;  /* 0x0000005116167220 */ /* 0x000fe20000400000 */
[----:B-1----:R-:W-:-:S04]  /*30e0*/  FMUL R83, R50, -1.4426950216293334961 ;  /* 0xbfb8aa3b32537820 */ /* 0x002fc80000400000 */
[----:B------:R-:W1:Y:S08]  /*30f0*/  MUFU.EX2 R90, R90 ;  /* 0x0000005a005a7308 */ /* 0x000e700000000800 */
[----:B------:R-:W-:Y:S08]  /*3100*/  MUFU.EX2 R89, R89 ;  /* 0x0000005900597308 */ /* 0x000ff00000000800 */
[----:B------:R-:W-:Y:S01]  /*3110*/  MUFU.EX2 R86, R86 ;  /* 0x0000005600567308 */ /* 0x000fe20000000800 */
[----:B---3--:R-:W-:Y:S01]  /*3120*/  FADD R6, R20, 1 ;  /* 0x3f80000014067421 */ /* 0x008fe20000000000 */
[----:B------:R-:W-:Y:S01]  /*3130*/  FMUL R20, R59, R84 ;  /* 0x000000543b147220 */ /* 0x000fe20000400000 */
[----:B------:R-:W-:Y:S01]  /*3140*/  FMUL R7, R43, UR37 ;  /* 0x000000252b077c20 */ /* 0x000fe20008400000 */
[----:B-1----:R-:W-:-:S02]  /*3150*/  FADD R90, R90, 1 ;  /* 0x3f8000005a5a7421 */ /* 0x002fc40000000000 */
[----:B------:R-:W-:Y:S01]  /*3160*/  FMUL R20, R85, R20 ;  /* 0x0000001455147220 */ /* 0x000fe20000400000 */
[----:B------:R-:W-:Y:S01]  /*3170*/  FMUL R43, R7, -1.4426950216293334961 ;  /* 0xbfb8aa3b072b7820 */ /* 0x000fe20000400000 */
[----:B------:R-:W1:Y:S08]  /*3180*/  MUFU.RCP R5, R91 ;  /* 0x0000005b00057308 */ /* 0x000e700000001000 */
[----:B------:R-:W2:Y:S08]  /*3190*/  MUFU.RCP R6, R6 ;  /* 0x0000000600067308 */ /* 0x000eb00000001000 */
[----:B------:R3:W4:Y:S01]  /*31a0*/  MUFU.EX2 R4, R83 ;  /* 0x0000005300047308 */ /* 0x0007220000000800 */
[----:B-1----:R-:W-:-:S04]  /*31b0*/  FMUL R5, R58, R5 ;  /* 0x000000053a057220 */ /* 0x002fc80000400000 */
[----:B------:R-:W-:Y:S01]  /*31c0*/  FMUL R27, R92, R5 ;  /* 0x000000055c1b7220 */ /* 0x000fe20000400000 */
[----:B------:R-:W-:Y:S01]  /*31d0*/  FADD R5, R87, 1 ;  /* 0x3f80000057057421 */ /* 0x000fe20000000000 */
[----:B------:R-:W-:Y:S01]  /*31e0*/  FMUL R92, R42, -1.4426950216293334961 ;  /* 0xbfb8aa3b2a5c7820 */ /* 0x000fe20000400000 */
[----:B------:R-:W-:Y:S01]  /*31f0*/  MUFU.EX2 R43, R43 ;  /* 0x0000002b002b7308 */ /* 0x000fe20000000800 */
[----:B--2---:R-:W-:Y:S01]  /*3200*/  FMUL R21, R57, R6 ;  /* 0x0000000639157220 */ /* 0x004fe20000400000 */
[----:B------:R-:W-:Y:S01]  /*3210*/  FMUL R6, R41, UR37 ;  /* 0x0000002529067c20 */ /* 0x000fe20008400000 */
[----:B------:R-:W-:Y:S01]  /*3220*/  FADD R41, R94, 1 ;  /* 0x3f8000005e297421 */ /* 0x000fe20000000000 */
[----:B------:R-:W-:Y:S01]  /*3230*/  FMUL R87, R39, -1.4426950216293334961 ;  /* 0xbfb8aa3b27577820 */ /* 0x000fe20000400000 */
[----:B------:R-:W-:Y:S01]  /*3240*/  FMUL R26, R26, R21 ;  /* 0x000000151a1a7220 */ /* 0x000fe20000400000 */
[----:B------:R-:W-:Y:S01]  /*3250*/  FMUL R85, R6, -1.4426950216293334961 ;  /* 0xbfb8aa3b06557820 */ /* 0x000fe20000400000 */
[----:B------:R-:W-:Y:S01]  /*3260*/  F2FP.BF16.F32.PACK_AB R27, R20, R27 ;  /* 0x0000001b141b723e */ /* 0x000fe200000010ff */
[----:B------:R-:W1:Y:S01]  /*3270*/  MUFU.RCP R5, R5 ;  /* 0x0000000500057308 */ /* 0x000e620000001000 */
[----:B---3--:R-:W-:Y:S01]  /*3280*/  FMUL R83, R46, -1.4426950216293334961 ;  /* 0xbfb8aa3b2e537820 */ /* 0x008fe20000400000 */
[----:B----4-:R-:W-:-:S06]  /*3290*/  FADD R81, R4, 1 ;  /* 0x3f80000004517421 */ /* 0x010fcc0000000000 */
[----:B------:R-:W2:Y:S08]  /*32a0*/  MUFU.RCP R41, R41 ;  /* 0x0000002900297308 */ /* 0x000eb00000001000 */
[----:B------:R-:W3:Y:S01]  /*32b0*/  MUFU.EX2 R83, R83 ;  /* 0x0000005300537308 */ /* 0x000ee20000000800 */
[----:B-1----:R-:W-:Y:S01]  /*32c0*/  FMUL R84, R12, R5 ;  /* 0x000000050c547220 */ /* 0x002fe20000400000 */
[----:B------:R-:W-:Y:S01]  /*32d0*/  FMUL R5, R40, UR37 ;  /* 0x0000002528057c20 */ /* 0x000fe20008400000 */
[----:B------:R-:W-:-:S02]  /*32e0*/  FADD R40, R24, 1 ;  /* 0x3f80000018287421 */ /* 0x000fc40000000000 */
[----:B------:R-:W-:Y:S01]  /*32f0*/  FMUL R21, R25, R84 ;  /* 0x0000005419157220 */ /* 0x000fe20000400000 */
[----:B------:R-:W-:Y:S01]  /*3300*/  FADD R84, R88, 1 ;  /* 0x3f80000058547421 */ /* 0x000fe20000000000 */
[----:B------:R-:W-:Y:S01]  /*3310*/  FMUL R91, R5, -1.4426950216293334961 ;  /* 0xbfb8aa3b055b7820 */ /* 0x000fe20000400000 */
[----:B------:R-:W1:Y:S01]  /*3320*/  MUFU.RCP R24, R40 ;  /* 0x0000002800187308 */ /* 0x000e620000001000 */
[----:B--2---:R-:W-:Y:S01]  /*3330*/  FMUL R41, R48, R41 ;  /* 0x0000002930297220 */ /* 0x004fe20000400000 */
[----:B------:R-:W-:-:S06]  /*3340*/  F2FP.BF16.F32.PACK_AB R26, R21, R26 ;  /* 0x0000001a151a723e */ /* 0x000fcc00000010ff */
[----:B------:R-:W2:Y:S01]  /*3350*/  MUFU.RCP R81, R81 ;  /* 0x0000005100517308 */ /* 0x000ea20000001000 */
[----:B---3--:R-:W-:Y:S01]  /*3360*/  FADD R94, R83, 1 ;  /* 0x3f800000535e7421 */ /* 0x008fe20000000000 */
[----:B------:R-:W-:-:S06]  /*3370*/  FMUL R83, R53, UR37 ;  /* 0x0000002535537c20 */ /* 0x000fcc0008400000 */
[----:B------:R-:W-:Y:S01]  /*3380*/  MUFU.RCP R53, R90 ;  /* 0x0000005a00357308 */ /* 0x000fe20000001000 */
[----:B-1----:R-:W-:Y:S01]  /*3390*/  FMUL R4, R55, R24 ;  /* 0x0000001837047220 */ /* 0x002fe20000400000 */
[----:B------:R-:W-:-:S03]  /*33a0*/  FMUL R40, R37, UR37 ;  /* 0x0000002525287c20 */ /* 0x000fc60008400000 */
[----:B------:R-:W-:Y:S01]  /*33b0*/  FMUL R25, R23, R4 ;  /* 0x0000000417197220 */ /* 0x000fe20000400000 */
[----:B------:R-:W-:Y:S01]  /*33c0*/  FMUL R4, R38, UR37 ;  /* 0x0000002526047c20 */ /* 0x000fe20008400000 */
[----:B------:R-:W-:Y:S01]  /*33d0*/  FADD R38, R93, 1 ;  /* 0x3f8000005d267421 */ /* 0x000fe20000000000 */
[----:B------:R-:W-:Y:S01]  /*33e0*/  FADD R93, R89, 1 ;  /* 0x3f800000595d7421 */ /* 0x000fe20000000000 */
[----:B--2---:R-:W-:Y:S01]  /*33f0*/  FMUL R23, R50, R81 ;  /* 0x0000005132177220 */ /* 0x004fe20000400000 */
[----:B------:R-:W-:Y:S01]  /*3400*/  FMUL R81, R36, UR37 ;  /* 0x0000002524517c20 */ /* 0x000fe20008400000 */
[----:B------:R1:W2:Y:S01]  /*3410*/  MUFU.RCP R24, R84 ;  /* 0x0000005400187308 */ /* 0x0002a20000001000 */
[----:B------:R-:W-:Y:S01]  /*3420*/  FMUL R36, R16, R41 ;  /* 0x0000002910247220 */ /* 0x000fe20000400000 */
[----:B------:R-:W-:Y:S01]  /*3430*/  FADD R89, R86, 1 ;  /* 0x3f80000056597421 */ /* 0x000fe20000000000 */
[----:B------:R-:W-:Y:S01]  /*3440*/  FMUL R88, R4, -1.4426950216293334961 ;  /* 0xbfb8aa3b04587820 */ /* 0x000fe20000400000 */
[----:B------:R-:W-:Y:S01]  /*3450*/  FMUL R23, R18, R23 ;  /* 0x0000001712177220 */ /* 0x000fe20000400000 */
[----:B------:R-:W-:Y:S01]  /*3460*/  FMUL R16, R83, -1.4426950216293334961 ;  /* 0xbfb8aa3b53107820 */ /* 0x000fe20000400000 */
[----:B------:R-:W-:Y:S01]  /*3470*/  FMUL R18, R40, -1.4426950216293334961 ;  /* 0xbfb8aa3b28127820 */ /* 0x000fe20000400000 */
[----:B------:R-:W-:Y:S01]  /*3480*/  F2FP.BF16.F32.PACK_AB R25, R25, R22 ;  /* 0x000000161919723e */ /* 0x000fe200000010ff */
[----:B------:R-:W3:Y:S08]  /*3490*/  MUFU.RCP R38, R38 ;  /* 0x0000002600267308 */ /* 0x000ef00000001000 */
[----:B------:R-:W4:Y:S01]  /*34a0*/  MUFU.RCP R41, R94 ;  /* 0x0000005e00297308 */ /* 0x000f220000001000 */
[----:B-1----:R-:W-:Y:S01]  /*34b0*/  FMUL R84, R52, UR37 ;  /* 0x0000002534547c20 */ /* 0x002fe20008400000 */
[----:B--2---:R-:W-:-:S04]  /*34c0*/  FMUL R24, R51, R24 ;  /* 0x0000001833187220 */ /* 0x004fc80000400000 */
[----:B------:R-:W-:Y:S01]  /*34d0*/  FMUL R24, R19, R24 ;  /* 0x0000001813187220 */ /* 0x000fe20000400000 */
[----:B------:R-:W-:Y:S01]  /*34e0*/  FMUL R19, R81, -1.4426950216293334961 ;  /* 0xbfb8aa3b51137820 */ /* 0x000fe20000400000 */
[----:B------:R1:W2:Y:S01]  /*34f0*/  MUFU.RCP R52, R93 ;  /* 0x0000005d00347308 */ /* 0x0002a20000001000 */
[----:B---3--:R-:W-:Y:S02]  /*3500*/  FMUL R38, R49, R38 ;  /* 0x0000002631267220 */ /* 0x008fe40000400000 */
[----:B------:R-:W-:Y:S02]  /*3510*/  F2FP.BF16.F32.PACK_AB R23, R24, R23 ;  /* 0x000000171817723e */ /* 0x000fe400000010ff */
[----:B------:R-:W-:Y:S01]  /*3520*/  FMUL R37, R17, R38 ;  /* 0x0000002611257220 */ /* 0x000fe20000400000 */
[----:B------:R-:W-:Y:S02]  /*3530*/  FMUL R17, R84, -1.4426950216293334961 ;  /* 0xbfb8aa3b54117820 */ /* 0x000fe40000400000 */
[----:B------:R-:W3:Y:S01]  /*3540*/  MUFU.EX2 R92, R92 ;  /* 0x0000005c005c7308 */ /* 0x000ee20000000800 */
[----:B----4-:R-:W-:Y:S01]  /*3550*/  FMUL R41, R46, R41 ;  /* 0x000000292e297220 */ /* 0x010fe20000400000 */
[----:B------:R-:W-:-:S03]  /*3560*/  F2FP.BF16.F32.PACK_AB R22, R37, R36 ;  /* 0x000000242516723e */ /* 0x000fc600000010ff */
[----:B------:R-:W-:Y:S01]  /*3570*/  FMUL R38, R14, R41 ;  /* 0x000000290e267220 */ /* 0x000fe20000400000 */
[----:B------:R-:W-:Y:S02]  /*3580*/  FMUL R14, R67, -1.4426950216293334961 ;  /* 0xbfb8aa3b430e7820 */ /* 0x000fe40000400000 */
[----:B------:R-:W4:Y:S01]  /*3590*/  MUFU.EX2 R91, R91 ;  /* 0x0000005b005b7308 */ /* 0x000f220000000800 */
[----:B-1----:R-:W-:Y:S01]  /*35a0*/  FMUL R93, R44, R53 ;  /* 0x000000352c5d7220 */ /* 0x002fe20000400000 */
[----:B--2---:R-:W-:-:S03]  /*35b0*/  FMUL R86, R47, R52 ;  /* 0x000000342f567220 */ /* 0x004fc60000400000 */
[----:B------:R-:W-:Y:S01]  /*35c0*/  FMUL R82, R82, R93 ;  /* 0x0000005d52527220 */ /* 0x000fe20000400000 */
[----:B------:R-:W-:Y:S01]  /*35d0*/  FMUL R41, R15, R86 ;  /* 0x000000560f297220 */ /* 0x000fe20000400000 */
[----:B------:R-:W-:Y:S01]  /*35e0*/  FADD R93, R43, 1 ;  /* 0x3f8000002b5d7421 */ /* 0x000fe20000000000 */
[----:B------:R-:W1:Y:S01]  /*35f0*/  MUFU.EX2 R85, R85 ;  /* 0x0000005500557308 */ /* 0x000e620000000800 */
[----:B---3--:R-:W-:Y:S01]  /*3600*/  FADD R92, R92, 1 ;  /* 0x3f8000005c5c7421 */ /* 0x008fe20000000000 */
[----:B------:R-:W-:Y:S01]  /*3610*/  FMUL R15, R66, -1.4426950216293334961 ;  /* 0xbfb8aa3b420f7820 */ /* 0x000fe20000400000 */
[----:B------:R-:W-:-:S05]  /*3620*/  F2FP.BF16.F32.PACK_AB R21, R41, R38 ;  /* 0x000000262915723e */ /* 0x000fca00000010ff */
[----:B------:R-:W2:Y:S01]  /*3630*/  MUFU.RCP R52, R89 ;  /* 0x0000005900347308 */ /* 0x000ea20000001000 */
[----:B----4-:R-:W-:-:S07]  /*3640*/  FADD R86, R91, 1 ;  /* 0x3f8000005b567421 */ /* 0x010fce0000000000 */
[----:B------:R-:W3:Y:S01]  /*3650*/  MUFU.RCP R53, R92 ;  /* 0x0000005c00357308 */ /* 0x000ee20000001000 */
[----:B-1----:R-:W-:-:S07]  /*3660*/  FADD R91, R85, 1 ;  /* 0x3f800000555b7421 */ /* 0x002fce0000000000 */
[----:B------:R-:W1:Y:S01]  /*3670*/  MUFU.RCP R90, R93 ;  /* 0x0000005d005a7308 */ /* 0x000e620000001000 */
[----:B--2---:R-:W-:-:S04]  /*3680*/  FMUL R52, R45, R52 ;  /* 0x000000342d347220 */ /* 0x004fc80000400000 */
[----:B------:R-:W-:Y:S01]  /*3690*/  FMUL R43, R13, R52 ;  /* 0x000000340d2b7220 */ /* 0x000fe20000400000 */
[----:B------:R-:W-:Y:S02]  /*36a0*/  FMUL R13, R65, -1.4426950216293334961 ;  /* 0xbfb8aa3b410d7820 */ /* 0x000fe40000400000 */
[----:B------:R-:W2:Y:S01]  /*36b0*/  MUFU.RCP R86, R86 ;  /* 0x0000005600567308 */ /* 0x000ea20000001000 */
[----:B---3--:R-:W-:Y:S01]  /*36c0*/  FMUL R53, R42, R53 ;  /* 0x000000352a357220 */ /* 0x008fe20000400000 */
[----:B------:R-:W-:-:S03]  /*36d0*/  F2FP.BF16.F32.PACK_AB R20, R43, R82 ;  /* 0x000000522b14723e */ /* 0x000fc600000010ff */
[----:B------:R-:W-:Y:S01]  /*36e0*/  FMUL R52, R10, R53 ;  /* 0x000000350a347220 */ /* 0x000fe20000400000 */
[----:B------:R-:W-:Y:S02]  /*36f0*/  FMUL R10, R63, -1.4426950216293334961 ;  /* 0xbfb8aa3b3f0a7820 */ /* 0x000fe40000400000 */
[----:B------:R-:W3:Y:S01]  /*3700*/  MUFU.RCP R91, R91 ;  /* 0x0000005b005b7308 */ /* 0x000ee20000001000 */
[C---:B-1----:R-:W-:Y:S01]  /*3710*/  FMUL R90, R7.reuse, R90 ;  /* 0x0000005a075a7220 */ /* 0x042fe20000400000 */
[----:B------:R-:W-:-:S03]  /*3720*/  F2FP.BF16.F32.PACK_AB R7, R7, R42 ;  /* 0x0000002a0707723e */ /* 0x000fc600000010ff */
[----:B------:R-:W-:Y:S01]  /*3730*/  FMUL R53, R11, R90 ;  /* 0x0000005a0b357220 */ /* 0x000fe20000400000 */
[----:B------:R-:W-:Y:S02]  /*3740*/  FMUL R11, R64, -1.4426950216293334961 ;  /* 0xbfb8aa3b400b7820 */ /* 0x000fe40000400000 */
[----:B------:R-:W1:Y:S01]  /*3750*/  MUFU.EX2 R19, R19 ;  /* 0x0000001300137308 */ /* 0x000e620000000800 */
[----:B--2---:R-:W-:Y:S01]  /*3760*/  FMUL R85, R5, R86 ;  /* 0x0000005605557220 */ /* 0x004fe20000400000 */
[----:B------:R-:W-:-:S03]  /*3770*/  FMUL R86, R62, UR37 ;  /* 0x000000253e567c20 */ /* 0x000fc60008400000 */
[----:B------:R-:W-:Y:S01]  /*3780*/  FMUL R62, R8, R85 ;  /* 0x00000055083e7220 */ /* 0x000fe20000400000 */
[----:B------:R-:W-:Y:S01]  /*3790*/  FMUL R85, R61, UR37 ;  /* 0x000000253d557c20 */ /* 0x000fe20008400000 */
[----:B------:R-:W-:Y:S01]  /*37a0*/  FMUL R89, R86, -1.4426950216293334961 ;  /* 0xbfb8aa3b56597820 */ /* 0x000fe20000400000 */
[----:B------:R-:W2:Y:S01]  /*37b0*/  MUFU.EX2 R87, R87 ;  /* 0x0000005700577308 */ /* 0x000ea20000000800 */
[C---:B---3--:R-:W-:Y:S01]  /*37c0*/  FMUL R90, R6.reuse, R91 ;  /* 0x0000005b065a7220 */ /* 0x048fe20000400000 */
[----:B------:R-:W-:Y:S01]  /*37d0*/  FMUL R8, R85, -1.4426950216293334961 ;  /* 0xbfb8aa3b55087820 */ /* 0x000fe20000400000 */
[----:B------:R-:W-:Y:S02]  /*37e0*/  F2FP.BF16.F32.PACK_AB R6, R6, R5 ;  /* 0x000000050606723e */ /* 0x000fe400000010ff */
[----:B------:R-:W-:Y:S01]  /*37f0*/  FMUL R61, R9, R90 ;  /* 0x0000005a093d7220 */ /* 0x000fe20000400000 */
[----:B------:R-:W-:Y:S01]  /*3800*/  FMUL R9, R60, -1.4426950216293334961 ;  /* 0xbfb8aa3b3c097820 */ /* 0x000fe20000400000 */
[----:B------:R-:W-:Y:S01]  /*3810*/  F2FP.BF16.F32.PACK_AB R5, R39, R4 ;  /* 0x000000042705723e */ /* 0x000fe200000010ff */
[----:B------:R-:W3:Y:S01]  /*3820*/  MUFU.EX2 R88, R88 ;  /* 0x0000005800587308 */ /* 0x000ee20000000800 */
[----:B-1----:R-:W-:-:S07]  /*3830*/  FADD R90, R19, 1 ;  /* 0x3f800000135a7421 */ /* 0x002fce0000000000 */
[----:B------:R-:W1:Y:S01]  /*3840*/  MUFU.EX2 R16, R16 ;  /* 0x0000001000107308 */ /* 0x000e620000000800 */
[----:B--2---:R-:W-:-:S07]  /*3850*/  FADD R87, R87, 1 ;  /* 0x3f80000057577421 */ /* 0x004fce0000000000 */
[----:B------:R-:W2:Y:S01]  /*3860*/  MUFU.EX2 R18, R18 ;  /* 0x0000001200127308 */ /* 0x000ea20000000800 */
[----:B---3--:R-:W-:-:S07]  /*3870*/  FADD R91, R88, 1 ;  /* 0x3f800000585b7421 */ /* 0x008fce0000000000 */
[----:B------:R-:W3:Y:S01]  /*3880*/  MUFU.EX2 R17, R17 ;  /* 0x0000001100117308 */ /* 0x000ee20000000800 */
[----:B-1----:R-:W-:-:S07]  /*3890*/  FADD R16, R16, 1 ;  /* 0x3f80000010107421 */ /* 0x002fce0000000000 */
[----:B------:R-:W1:Y:S01]  /*38a0*/  MUFU.EX2 R15, R15 ;  /* 0x0000000f000f7308 */ /* 0x000e620000000800 */
[----:B--2---:R-:W-:-:S07]  /*38b0*/  FADD R18, R18, 1 ;  /* 0x3f80000012127421 */ /* 0x004fce0000000000 */
[----:B------:R-:W-:Y:S01]  /*38c0*/  MUFU.EX2 R11, R11 ;  /* 0x0000000b000b7308 */ /* 0x000fe20000000800 */
[----:B---3--:R-:W-:-:S07]  /*38d0*/  FADD R17, R17, 1 ;  /* 0x3f80000011117421 */ /* 0x008fce0000000000 */
[----:B------:R-:W-:Y:S01]  /*38e0*/  MUFU.RCP R90, R90 ;  /* 0x0000005a005a7308 */ /* 0x000fe20000001000 */
[----:B-1----:R-:W-:-:S07]  /*38f0*/  FADD R15, R15, 1 ;  /* 0x3f8000000f0f7421 */ /* 0x002fce0000000000 */
[----:B------:R-:W1:Y:S08]  /*3900*/  MUFU.EX2 R10, R10 ;  /* 0x0000000a000a7308 */ /* 0x000e700000000800 */
[----:B------:R-:W2:Y:S08]  /*3910*/  MUFU.EX2 R14, R14 ;  /* 0x0000000e000e7308 */ /* 0x000eb00000000800 */
[----:B------:R-:W3:Y:S01]  /*3920*/  MUFU.EX2 R8, R8 ;  /* 0x0000000800087308 */ /* 0x000ee20000000800 */
[----:B-1----:R-:W-:-:S07]  /*3930*/  FADD R10, R10, 1 ;  /* 0x3f8000000a0a7421 */ /* 0x002fce0000000000 */
[----:B------:R-:W1:Y:S01]  /*3940*/  MUFU.EX2 R13, R13 ;  /* 0x0000000d000d7308 */ /* 0x000e620000000800 */
[----:B--2---:R-:W-:-:S07]  /*3950*/  FADD R14, R14, 1 ;  /* 0x3f8000000e0e7421 */ /* 0x004fce0000000000 */
[----:B------:R-:W-:Y:S01]  /*3960*/  MUFU.EX2 R89, R89 ;  /* 0x0000005900597308 */ /* 0x000fe20000000800 */
[----:B---3--:R-:W-:-:S07]  /*3970*/  FADD R8, R8, 1 ;  /* 0x3f80000008087421 */ /* 0x008fce0000000000 */
[----:B------:R-:W2:Y:S01]  /*3980*/  MUFU.EX2 R9, R9 ;  /* 0x0000000900097308 */ /* 0x000ea20000000800 */
[----:B-1----:R-:W-:-:S07]  /*3990*/  FADD R13, R13, 1 ;  /* 0x3f8000000d0d7421 */ /* 0x002fce0000000000 */
[----:B------:R1:W3:Y:S08]  /*39a0*/  MUFU.RCP R88, R87 ;  /* 0x0000005700587308 */ /* 0x0002f00000001000 */
[----:B------:R-:W4:Y:S01]  /*39b0*/  MUFU.RCP R19, R18 ;  /* 0x0000001200137308 */ /* 0x000f220000001000 */
[----:B--2---:R-:W-:-:S07]  /*39c0*/  FADD R9, R9, 1 ;  /* 0x3f80000009097421 */ /* 0x004fce0000000000 */
[----:B------:R-:W2:Y:S01]  /*39d0*/  MUFU.RCP R16, R16 ;  /* 0x0000001000107308 */ /* 0x000ea20000001000 */
[----:B-1----:R-:W-:Y:S01]  /*39e0*/  FADD R87, R11, 1 ;  /* 0x3f8000000b577421 */ /* 0x002fe20000000000 */
[----:B------:R-:W-:Y:S01]  /*39f0*/  FMUL R11, R81, R90 ;  /* 0x0000005a510b7220 */ /* 0x000fe20000400000 */
[----:B---3--:R-:W-:Y:S01]  /*3a00*/  FMUL R88, R39, R88 ;  /* 0x0000005827587220 */ /* 0x008fe20000400000 */
[----:B------:R-:W-:Y:S01]  /*3a10*/  FMUL R90, R34, UR37 ;  /* 0x00000025225a7c20 */ /* 0x000fe20008400000 */
[----:B------:R-:W-:Y:S01]  /*3a20*/  MOV R39, UR6 ;  /* 0x0000000600277c02 */ /* 0x000fe20008000f00 */
[----:B------:R-:W-:Y:S01]  /*3a30*/  FMUL R80, R80, R11 ;  /* 0x0000000b50507220 */ /* 0x000fe20000400000 */
[----:B------:R-:W-:Y:S01]  /*3a40*/  FADD R11, R89, 1 ;  /* 0x3f800000590b7421 */ /* 0x000fe20000000000 */
[----:B------:R-:W1:Y:S01]  /*3a50*/  MUFU.RCP R17, R17 ;  /* 0x0000001100117308 */ /* 0x000e620000001000 */
[----:B------:R-:W-:Y:S01]  /*3a60*/  FMUL R75, R75, R88 ;  /* 0x000000584b4b7220 */ /* 0x000fe20000400000 */
[----:B----4-:R-:W-:Y:S01]  /*3a70*/  FMUL R88, R40, R19 ;  /* 0x0000001328587220 */ /* 0x010fe20000400000 */
[----:B------:R-:W-:-:S03]  /*3a80*/  LEA R42, R39, R68, 0xd ;  /* 0x00000044272a7211 */ /* 0x000fc600078e68ff */
[----:B------:R-:W-:Y:S01]  /*3a90*/  FMUL R77, R77, R88 ;  /* 0x000000584d4d7220 */ /* 0x000fe20000400000 */
[----:B------:R-:W-:Y:S01]  /*3aa0*/  FMUL R88, R32, UR37 ;  /* 0x0000002520587c20 */ /* 0x000fe20008400000 */
[----:B------:R-:W3:Y:S01]  /*3ab0*/  MUFU.RCP R15, R15 ;  /* 0x0000000f000f7308 */ /* 0x000ee20000001000 */
[----:B--2---:R-:W-:-:S04]  /*3ac0*/  FMUL R19, R83, R16 ;  /* 0x0000001053137220 */ /* 0x004fc80000400000 */
[----:B------:R-:W-:Y:S01]  /*3ad0*/  FMUL R56, R56, R19 ;  /* 0x0000001338387220 */ /* 0x000fe20000400000 */
[----:B------:R-:W-:Y:S02]  /*3ae0*/  FMUL R19, R35, UR37 ;  /* 0x0000002523137c20 */ /* 0x000fe40008400000 */
[----:B------:R-:W2:Y:S01]  /*3af0*/  MUFU.RCP R10, R10 ;  /* 0x0000000a000a7308 */ /* 0x000ea20000001000 */
[----:B-1----:R-:W-:-:S04]  /*3b00*/  FMUL R16, R84, R17 ;  /* 0x0000001154107220 */ /* 0x002fc80000400000 */
[----:B------:R-:W-:Y:S01]  /*3b10*/  FMUL R79, R79, R16 ;  /* 0x000000104f4f7220 */ /* 0x000fe20000400000 */
[----:B------:R-:W-:Y:S02]  /*3b20*/  FMUL R16, R31, UR37 ;  /* 0x000000251f107c20 */ /* 0x000fe40008400000 */
[----:B------:R-:W1:Y:S01]  /*3b30*/  MUFU.RCP R14, R14 ;  /* 0x0000000e000e7308 */ /* 0x000e620000001000 */
[----:B---3--:R-:W-:Y:S01]  /*3b40*/  FMUL R15, R66, R15 ;  /* 0x0000000f420f7220 */ /* 0x008fe20000400000 */
[----:B------:R-:W-:-:S03]  /*3b50*/  F2FP.BF16.F32.PACK_AB R24, R56, R79 ;  /* 0x0000004f3818723e */ /* 0x000fc600000010ff */
[----:B------:R-:W-:-:S03]  /*3b60*/  FMUL R35, R90, R15 ;  /* 0x0000000f5a237220 */ /* 0x000fc60000400000 */
[----:B------:R3:W4:Y:S01]  /*3b70*/  MUFU.RCP R18, R13 ;  /* 0x0000000d00127308 */ /* 0x0007220000001000 */
[----:B--2---:R-:W-:-:S07]  /*3b80*/  FMUL R15, R63, R10 ;  /* 0x0000000a3f0f7220 */ /* 0x004fce0000400000 */
[----:B------:R-:W2:Y:S01]  /*3b90*/  MUFU.RCP R8, R8 ;  /* 0x0000000800087308 */ /* 0x000ea20000001000 */
[----:B-1----:R-:W-:-:S04]  /*3ba0*/  FMUL R14, R67, R14 ;  /* 0x0000000e430e7220 */ /* 0x002fc80000400000 */
[C---:B------:R-:W-:Y:S01]  /*3bb0*/  FMUL R34, R19.reuse, R14 ;  /* 0x0000000e13227220 */ /* 0x040fe20000400000 */
[----:B------:R-:W-:Y:S02]  /*3bc0*/  F2FP.BF16.F32.PACK_AB R19, R19, R90 ;  /* 0x0000005a1313723e */ /* 0x000fe400000010ff */
[----:B------:R-:W1:Y:S01]  /*3bd0*/  MUFU.RCP R11, R11 ;  /* 0x0000000b000b7308 */ /* 0x000e620000001000 */
[----:B---3--:R-:W-:Y:S01]  /*3be0*/  FMUL R13, R33, UR37 ;  /* 0x00000025210d7c20 */ /* 0x008fe20008400000 */
[----:B------:R-:W-:Y:S01]  /*3bf0*/  FMUL R33, R30, UR37 ;  /* 0x000000251e217c20 */ /* 0x000fe20008400000 */
[----:B------:R-:W-:Y:S01]  /*3c00*/  FMUL R30, R28, UR37 ;  /* 0x000000251c1e7c20 */ /* 0x000fe20008400000 */
[----:B----4-:R-:W-:Y:S01]  /*3c10*/  FMUL R18, R65, R18 ;  /* 0x0000001241127220 */ /* 0x010fe20000400000 */
[----:B------:R-:W-:Y:S01]  /*3c20*/  FMUL R28, R16, R15 ;  /* 0x0000000f101c7220 */ /* 0x000fe20000400000 */
[----:B------:R-:W-:Y:S02]  /*3c30*/  F2FP.BF16.F32.PACK_AB R14, R12, R57 ;  /* 0x000000390c0e723e */ /* 0x000fe400000010ff */
[----:B------:R-:W3:Y:S01]  /*3c40*/  MUFU.RCP R9, R9 ;  /* 0x0000000900097308 */ /* 0x000ee20000001000 */
[----:B--2---:R-:W-:Y:S01]  /*3c50*/  FMUL R8, R85, R8 ;  /* 0x0000000855087220 */ /* 0x004fe20000400000 */
[----:B------:R-:W-:Y:S01]  /*3c60*/  F2FP.BF16.F32.PACK_AB R17, R16, R33 ;  /* 0x000000211011723e */ /* 0x000fe200000010ff */
[----:B------:R-:W-:Y:S01]  /*3c70*/  FMUL R31, R13, R18 ;  /* 0x000000120d1f7220 */ /* 0x000fe20000400000 */
[C---:B------:R-:W-:Y:S01]  /*3c80*/  F2FP.BF16.F32.PACK_AB R16, R29.reuse, R30 ;  /* 0x0000001e1d10723e */ /* 0x040fe200000010ff */
[----:B------:R-:W-:Y:S01]  /*3c90*/  FMUL R29, R29, R8 ;  /* 0x000000081d1d7220 */ /* 0x000fe20000400000 */
[----:B------:R-:W-:-:S02]  /*3ca0*/  F2FP.BF16.F32.PACK_AB R18, R13, R88 ;  /* 0x000000580d12723e */ /* 0x000fc400000010ff */
[----:B------:R-:W2:Y:S01]  /*3cb0*/  MUFU.RCP R91, R91 ;  /* 0x0000005b005b7308 */ /* 0x000ea20000001000 */
[----:B-1----:R-:W-:Y:S01]  /*3cc0*/  FMUL R10, R86, R11 ;  /* 0x0000000b560a7220 */ /* 0x002fe20000400000 */
[----:B------:R-:W-:Y:S01]  /*3cd0*/  F2FP.BF16.F32.PACK_AB R8, R45, R44 ;  /* 0x0000002c2d08723e */ /* 0x000fe200000010ff */
[----:B------:R1:W-:Y:S01]  /*3ce0*/  STS.128 [R78], R16 ;  /* 0x000000104e007388 */ /* 0x0003e20000000c00 */
[----:B------:R-:W-:Y:S01]  /*3cf0*/  LEA R44, R39, R3, 0xd ;  /* 0x00000003272c7211 */ /* 0x000fe200078e68ff */
[----:B------:R-:W-:Y:S01]  /*3d00*/  FMUL R33, R33, R10 ;  /* 0x0000000a21217220 */ /* 0x000fe20000400000 */
[----:B------:R-:W-:Y:S02]  /*3d10*/  F2FP.BF16.F32.PACK_AB R11, R51, R50 ;  /* 0x00000032330b723e */ /* 0x000fe400000010ff */
[----:B------:R-:W4:Y:S01]  /*3d20*/  MUFU.RCP R87, R87 ;  /* 0x0000005700577308 */ /* 0x000f220000001000 */
[----:B---3--:R-:W-:Y:S01]  /*3d30*/  FMUL R9, R60, R9 ;  /* 0x000000093c097220 */ /* 0x008fe20000400000 */
[----:B------:R-:W-:-:S02]  /*3d40*/  F2FP.BF16.F32.PACK_AB R10, R49, R48 ;  /* 0x00000030310a723e */ /* 0x000fc400000010ff */
[----:B------:R-:W-:Y:S01]  /*3d50*/  F2FP.BF16.F32.PACK_AB R15, R59, R58 ;  /* 0x0000003a3b0f723e */ /* 0x000fe200000010ff */
[----:B------:R-:W-:Y:S01]  /*3d60*/  FMUL R30, R30, R9 ;  /* 0x000000091e1e7220 */ /* 0x000fe20000400000 */
[----:B------:R-:W-:Y:S02]  /*3d70*/  F2FP.BF16.F32.PACK_AB R9, R47, R46 ;  /* 0x0000002e2f09723e */ /* 0x000fe400000010ff */
[----:B------:R-:W-:Y:S01]  /*3d80*/  F2FP.BF16.F32.PACK_AB R13, R55, R54 ;  /* 0x00000036370d723e */ /* 0x000fe200000010ff */
[----:B--2---:R-:W-:Y:S01]  /*3d90*/  FMUL R91, R4, R91 ;  /* 0x0000005b045b7220 */ /* 0x004fe20000400000 */
[----:B------:R-:W-:Y:S02]  /*3da0*/  F2FP.BF16.F32.PACK_AB R4, R40, R81 ;  /* 0x000000512804723e */ /* 0x000fe400000010ff */
[----:B------:R-:W-:Y:S01]  /*3db0*/  F2FP.BF16.F32.PACK_AB R12, R83, R84 ;  /* 0x00000054530c723e */ /* 0x000fe200000010ff */
[----:B------:R-:W-:Y:S01]  /*3dc0*/  FMUL R76, R76, R91 ;  /* 0x0000005b4c4c7220 */ /* 0x000fe20000400000 */
[C---:B------:R-:W-:Y:S01]  /*3dd0*/  LEA R40, R39.reuse, R69, 0xd ;  /* 0x0000004527287211 */ /* 0x040fe200078e68ff */
[----:B------:R2:W-:Y:S01]  /*3de0*/  STS.128 [R44], R4 ;  /* 0x000000042c007388 */ /* 0x0005e20000000c00 */
[----:B------:R-:W-:Y:S01]  /*3df0*/  LEA R39, R39, R70, 0xd ;  /* 0x0000004627277211 */ /* 0x000fe200078e68ff */
[----:B----4-:R-:W-:-:S02]  /*3e00*/  FMUL R87, R64, R87 ;  /* 0x0000005740577220 */ /* 0x010fc40000400000 */
[----:B------:R-:W-:Y:S02]  /*3e10*/  STS.128 [R42], R8 ;  /* 0x000000082a007388 */ /* 0x000fe40000000c00 */
[----:B------:R-:W-:Y:S02]  /*3e20*/  FMUL R32, R88, R87 ;  /* 0x0000005758207220 */ /* 0x000fe40000400000 */
[----:B------:R3:W-:Y:S01]  /*3e30*/  STS.128 [R40], R12 ;  /* 0x0000000c28007388 */ /* 0x0007e20000000c00 */
[----:B-1----:R-:W-:Y:S02]  /*3e40*/  F2FP.BF16.F32.PACK_AB R19, R67, R66 ;  /* 0x000000424313723e */ /* 0x002fe400000010ff */
[----:B------:R-:W-:Y:S02]  /*3e50*/  F2FP.BF16.F32.PACK_AB R18, R65, R64 ;  /* 0x000000404112723e */ /* 0x000fe400000010ff */
[----:B------:R-:W-:Y:S02]  /*3e60*/  F2FP.BF16.F32.PACK_AB R17, R63, R86 ;  /* 0x000000563f11723e */ /* 0x000fe400000010ff */
[----:B------:R-:W-:-:S05]  /*3e70*/  F2FP.BF16.F32.PACK_AB R16, R85, R60 ;  /* 0x0000003c5510723e */ /* 0x000fca00000010ff */
[----:B------:R1:W-:Y:S01]  /*3e80*/  STS.128 [R39], R16 ;  /* 0x0000001027007388 */ /* 0x0003e20000000c00 */
[----:B--2---:R-:W-:Y:S02]  /*3e90*/  F2FP.BF16.F32.PACK_AB R7, R53, R52 ;  /* 0x000000343507723e */ /* 0x004fe400000010ff */
[----:B------:R-:W-:Y:S02]  /*3ea0*/  F2FP.BF16.F32.PACK_AB R6, R61, R62 ;  /* 0x0000003e3d06723e */ /* 0x000fe400000010ff */
[----:B------:R-:W-:Y:S02]  /*3eb0*/  F2FP.BF16.F32.PACK_AB R5, R75, R76 ;  /* 0x0000004c4b05723e */ /* 0x000fe400000010ff */
[----:B------:R-:W-:Y:S02]  /*3ec0*/  F2FP.BF16.F32.PACK_AB R4, R77, R80 ;  /* 0x000000504d04723e */ /* 0x000fe400000010ff */
[----:B---3--:R-:W-:Y:S02]  /*3ed0*/  MOV R12, UR12 ;  /* 0x0000000c000c7c02 */ /* 0x008fe40008000f00 */
[----:B------:R-:W-:-:S02]  /*3ee0*/  F2FP.BF16.F32.PACK_AB R11, R34, R35 ;  /* 0x00000023220b723e */ /* 0x000fc400000010ff */
[C---:B------:R-:W-:Y:S02]  /*3ef0*/  LEA R14, R12.reuse, R71, 0xd ;  /* 0x000000470c0e7211 */ /* 0x040fe400078e68ff */
[C---:B------:R-:W-:Y:S02]  /*3f00*/  LEA R13, R12.reuse, R72, 0xd ;  /* 0x000000480c0d7211 */ /* 0x040fe400078e68ff */
[----:B------:R-:W-:Y:S01]  /*3f10*/  LEA R15, R12, R73, 0xd ;  /* 0x000000490c0f7211 */ /* 0x000fe200078e68ff */
[----:B------:R1:W-:Y:S01]  /*3f20*/  STS.128 [R14], R4 ;  /* 0x000000040e007388 */ /* 0x0003e20000000c00 */
[----:B------:R-:W-:Y:S02]  /*3f30*/  F2FP.BF16.F32.PACK_AB R10, R31, R32 ;  /* 0x000000201f0a723e */ /* 0x000fe400000010ff */
[----:B------:R-:W-:Y:S01]  /*3f40*/  F2FP.BF16.F32.PACK_AB R9, R28, R33 ;  /* 0x000000211c09723e */ /* 0x000fe200000010ff */
[----:B------:R1:W-:Y:S01]  /*3f50*/  STS.128 [R13], R20 ;  /* 0x000000140d007388 */ /* 0x0003e20000000c00 */
[----:B------:R-:W-:-:S02]  /*3f60*/  F2FP.BF16.F32.PACK_AB R8, R29, R30 ;  /* 0x0000001e1d08723e */ /* 0x000fc400000010ff */
[----:B------:R-:W-:Y:S01]  /*3f70*/  LEA R12, R12, R74, 0xd ;  /* 0x0000004a0c0c7211 */ /* 0x000fe200078e68ff */
[----:B------:R1:W-:Y:S04]  /*3f80*/  STS.128 [R15], R24 ;  /* 0x000000180f007388 */ /* 0x0003e80000000c00 */
[----:B------:R1:W-:Y:S01]  /*3f90*/  STS.128 [R12], R8 ;  /* 0x000000080c007388 */ /* 0x0003e20000000c00 */
[----:B------:R2:W-:Y:S06]  /*3fa0*/  MEMBAR.ALL.CTA ;  /* 0x0000000000007992 */ /* 0x0005ec0000008000 */
[----:B--2---:R-:W2:Y:S02]  /*3fb0*/  FENCE.VIEW.ASYNC.S ;  /* 0x00000000000073c6 */ /* 0x004ea40000000000 */
[----:B--2---:R-:W-:Y:S06]  /*3fc0*/  BAR.SYNC.DEFER_BLOCKING 0x1, 0x80 ;  /* 0x0042000000007b1d */ /* 0x004fec0000010000 */
[----:B------:R-:W-:Y:S05]  /*3fd0*/  BRA.U UP0, `(.L_x_48) ;  /* 0x0000000100747547 */ /* 0x000fea000b800000 */
[----:B------:R-:W2:Y:S01]  /*3fe0*/  S2UR UR4, SR_CgaCtaId ;  /* 0x00000000000479c3 */ /* 0x000ea20000008800 */
[----:B------:R-:W-:Y:S01]  /*3ff0*/  USHF.L.U32 UR8, UR8, 0xc, URZ ;  /* 0x0000000c08087899 */ /* 0x000fe200080006ff */
[----:B------:R-:W-:Y:S01]  /*4000*/  UMOV UR5, 0x400 ;  /* 0x0000040000057882 */ /* 0x000fe20000000000 */
[----:B------:R-:W-:Y:S02]  /*4010*/  USHF.L.U32 UR6, UR6, 0xc, URZ ;  /* 0x0000000c06067899 */ /* 0x000fe400080006ff */
[----:B------:R-:W-:Y:S02]  /*4020*/  USHF.L.U32 UR12, UR12, 0xc, URZ ;  /* 0x0000000c0c0c7899 */ /* 0x000fe400080006ff */
[----:B------:R-:W-:Y:S02]  /*4030*/  UIADD3 UR40, UP1, UPT, UR34, 0x140, URZ ;  /* 0x0000014022287890 */ /* 0x000fe4000ff3e0ff */
[----:B------:R-:W-:Y:S02]  /*4040*/  UIADD3 UR8, UPT, UPT, UR8, UR8, URZ ;  /* 0x0000000808087290 */ /* 0x000fe4000fffe0ff */
[----:B------:R-:W-:-:S02]  /*4050*/  ULEA UR9, UR36, UR9, 0x7 ;  /* 0x0000000924097291 */ /* 0x000fc4000f8e38ff */
[----:B------:R-:W-:Y:S02]  /*4060*/  UIADD3 UR6, UPT, UPT, UR6, UR6, URZ ;  /* 0x0000000606067290 */ /* 0x000fe4000fffe0ff */
[----:B------:R-:W-:Y:S02]  /*4070*/  ULEA UR13, UR36, UR13, 0x2 ;  /* 0x0000000d240d7291 */ /* 0x000fe4000f8e10ff */
[----:B------:R-:W-:Y:S02]  /*4080*/  UIADD3 UR38, UP0, UPT, UR34, 0x1c0, URZ ;  /* 0x000001c022267890 */ /* 0x000fe4000ff1e0ff */
[----:B------:R-:W-:Y:S02]  /*4090*/  UIADD3.X UR41, UPT, UPT, URZ, UR35, URZ, UP1, !UPT ;  /* 0x00000023ff297290 */ /* 0x000fe40008ffe4ff */
[----:B------:R-:W-:Y:S01]  /*40a0*/  USHF.L.U32 UR13, UR13, 0x4, URZ ;  /* 0x000000040d0d7899 */ /* 0x000fe200080006ff */
[----:B--2---:R-:W-:Y:S01]  /*40b0*/  MOV R0, UR4 ;  /* 0x0000000400007c02 */ /* 0x004fe20008000f00 */
[----:B------:R-:W-:Y:S01]  /*40c0*/  UIADD3.X UR39, UPT, UPT, URZ, UR35, URZ, UP0, !UPT ;  /* 0x00000023ff277290 */ /* 0x000fe200087fe4ff */
[----:B------:R-:W-:-:S02]  /*40d0*/  UMOV UR14, UR10 ;  /* 0x0000000a000e7c82 */ /* 0x000fc40008000000 */
[----:B------:R-:W-:-:S13]  /*40e0*/  R2UR UR4, R0 ;  /* 0x00000000000472ca */ /* 0x000fda00000e0000 */
[----:B------:R-:W-:Y:S02]  /*40f0*/  ULEA UR4, UR4, UR5, 0x18 ;  /* 0x0000000504047291 */ /* 0x000fe4000f8ec0ff */
[----:B------:R-:W-:Y:S02]  /*4100*/  UIADD3 UR5, UPT, UPT, UR9, 0x20, URZ ;  /* 0x0000002009057890 */ /* 0x000fe4000fffe0ff */
[----:B------:R-:W-:Y:S02]  /*4110*/  UIADD3 UR12, UPT, UPT, UR4, UR12, UR12 ;  /* 0x0000000c040c7290 */ /* 0x000fe4000fffe00c */
[----:B------:R-:W-:Y:S02]  /*4120*/  UIADD3 UR8, UPT, UPT, UR8, 0x400, UR4 ;  /* 0x0000040008087890 */ /* 0x000fe4000fffe004 */
[----:B------:R-:W-:Y:S02]  /*4130*/  UIADD3 UR4, UPT, UPT, UR6, 0x400, UR4 ;  /* 0x0000040006047890 */ /* 0x000fe4000fffe004 */
[----:B------:R-:W-:Y:S01]  /*4140*/  UIADD3 UR12, UPT, UPT, UR12, 0x8400, URZ ;  /* 0x000084000c0c7890 */ /* 0x000fe2000fffe0ff */
[----:B------:R-:W-:-:S04]  /*4150*/  UMOV UR6, UR10 ;  /* 0x0000000a00067c82 */ /* 0x000fc80008000000 */
[----:B------:R2:W-:Y:S02]  /*4160*/  UTMASTG.2D [UR8], [UR40], desc[URZ] ;  /* 0x0000ff08280073b5 */ /* 0x0005e40008009000 */
[----:B------:R2:W-:Y:S02]  /*4170*/  UTMASTG.2D [UR4], [UR40], desc[URZ] ;  /* 0x0000ff04280073b5 */ /* 0x0005e40008009000 */
[----:B------:R2:W-:Y:S01]  /*4180*/  UTMASTG.2D [UR12], [UR38], desc[URZ] ;  /* 0x0000ff0c260073b5 */ /* 0x0005e20008009000 */
[----:B------:R0:W-:Y:S01]  /*4190*/  UTMACMDFLUSH ;  /* 0x00000000000079b7 */ /* 0x0001e20000000000 */
[----:B--2---:R-:W-:-:S04]  /*41a0*/  DEPBAR.LE SB0, 0x3 ;  /* 0x000080c00000791a */ /* 0x004fc80000000000 */
.L_x_48:
[----:B------:R-:W-:Y:S01]  /*41b0*/  BAR.SYNC.DEFER_BLOCKING 0x1, 0x80 ;  /* 0x0042000000007b1d */ /* 0x000fe20000010000 */
[----:B------:R-:W-:Y:S02]  /*41c0*/  UPLOP3.LUT UP0, UPT, UPT, UPT, UP2, 0x80, 0x8 ;  /* 0x000000000008789c */ /* 0x000fe40003f0f020 */
[----:B------:R-:W-:-:S03]  /*41d0*/  UPLOP3.LUT UP2, UPT, UPT, UPT, UPT, 0x40, 0x4 ;  /* 0x000000000004789c */ /* 0x000fc60003f4e870 */
[----:B------:R-:W-:-:S04]  /*41e0*/  UMOV UR13, 0x2 ;  /* 0x00000002000d7882 */ /* 0x000fc80000000000 */
[----:B------:R-:W-:Y:S05]  /*41f0*/  BRA.U UP0, `(.L_x_49) ;  /* 0xffffffe500ec7547 */ /* 0x000fea000b83ffff */
[----:B------:R-:W2:Y:S01]  /*4200*/  LDCU.64 UR4, c[0x0][0x5c0] ;  /* 0x0000b800ff0477ac */ /* 0x000ea20008000a00 */
[----:B------:R-:W-:Y:S01]  /*4210*/  ULEA.HI.SX32 UR7, UR32, UR7, 0x1e ;  /* 0x0000000720077291 */ /* 0x000fe2000f8ff2ff */
[----:B------:R-:W-:Y:S01]  /*4220*/  ELECT P0, URZ, PT ;  /* 0x0000000000ff782f */ /* 0x000fe20003800000 */
[----:B------:R-:W-:Y:S02]  /*4230*/  UIADD3 UR27, UPT, UPT, UR27, 0x80, URZ ;  /* 0x000000801b1b7890 */ /* 0x000fe4000fffe0ff */
[----:B------:R-:W-:Y:S02]  /*4240*/  UIADD3 UR29, UPT, UPT, UR29, 0x1, URZ ;  /* 0x000000011d1d7890 */ /* 0x000fe4000fffe0ff */
[----:B------:R-:W-:Y:S02]  /*4250*/  UPRMT UR27, UR28, 0x654, UR27 ;  /* 0x000006541c1b7896 */ /* 0x000fe4000800001b */
[----:B------:R-:W-:Y:S02]  /*4260*/  UISETP.NE.AND UP0, UPT, UR29, 0x2, UPT ;  /* 0x000000021d00788c */ /* 0x000fe4000bf05270 */
[----:B------:R-:W-:-:S02]  /*4270*/  UIADD3 UR30, UPT, UPT, UR30, 0x1, URZ ;  /* 0x000000011e1e7890 */ /* 0x000fc4000fffe0ff */
[----:B--2---:R-:W-:Y:S02]  /*4280*/  UIMAD.WIDE.U32 UR8, UR7, UR5, URZ ;  /* 0x00000005070872a5 */ /* 0x004fe4000f8e00ff */
[----:B-1----:R-:W-:Y:S01]  /*4290*/  @P0 IMAD.MOV.U32 R4, RZ, RZ, 0x1 ;  /* 0x00000001ff040424 */ /* 0x002fe200078e00ff */
[----:B------:R-:W1:Y:S03]  /*42a0*/  LDCU UR5, c[0x0][0x5d0] ;  /* 0x0000ba00ff0577ac */ /* 0x000e660008000800 */
[----:B------:R2:W-:Y:S01]  /*42b0*/  @P0 SYNCS.ARRIVE.TRANS64.RED.ART0 RZ, [UR27], R4 ;  /* 0x00000004ffff09a7 */ /* 0x0005e2000850041b */
[----:B------:R-:W-:Y:S02]  /*42c0*/  UIADD3 UR6, UPT, UPT, UR7, -UR9, URZ ;  /* 0x8000000907067290 */ /* 0x000fe4000fffe0ff */
[----:B------:R-:W-:Y:S02]  /*42d0*/  USEL UR29, UR29, URZ, UP0 ;  /* 0x000000ff1d1d7287 */ /* 0x000fe40008000000 */
[----:B------:R-:W-:-:S04]  /*42e0*/  USHF.R.U32.HI UR6, URZ, UR20, UR6 ;  /* 0x00000014ff067299 */ /* 0x000fc80008011606 */
[----:B------:R-:W-:-:S04]  /*42f0*/  UIADD3 UR6, UPT, UPT, UR9, UR6, URZ ;  /* 0x0000000609067290 */ /* 0x000fc8000fffe0ff */
[----:B------:R-:W-:-:S04]  /*4300*/  USHF.R.U32.HI UR8, URZ, UR19, UR6 ;  /* 0x00000013ff087299 */ /* 0x000fc80008011606 */
[----:B------:R-:W-:-:S04]  /*4310*/  UIADD3 UR8, UPT, UPT, -UR8, URZ, URZ ;  /* 0x000000ff08087290 */ /* 0x000fc8000fffe1ff */
[----:B------:R-:W-:-:S04]  /*4320*/  UIMAD UR8, UR4, UR8, UR7 ;  /* 0x00000008040872a4 */ /* 0x000fc8000f8e0207 */
[----:B-1----:R-:W-:Y:S01]  /*4330*/  UIMAD.WIDE.U32 UR12, UR8, UR5, URZ ;  /* 0x00000005080c72a5 */ /* 0x002fe2000f8e00ff */
[----:B------:R-:W1:Y:S06]  /*4340*/  LDCU.64 UR4, c[0x0][0x5d8] ;  /* 0x0000bb00ff0477ac */ /* 0x000e6c0008000a00 */
[----:B------:R-:W-:Y:S02]  /*4350*/  UMOV UR9, UR13 ;  /* 0x0000000d00097c82 */ /* 0x000fe40008000000 */
[----:B------:R-:W-:-:S04]  /*4360*/  UIADD3 UR6, UPT, UPT, UR8, -UR9, URZ ;  /* 0x8000000908067290 */ /* 0x000fc8000fffe0ff */
[----:B------:R-:W-:-:S04]  /*4370*/  USHF.R.U32.HI UR6, URZ, UR18, UR6 ;  /* 0x00000012ff067299 */ /* 0x000fc80008011606 */
[----:B------:R-:W-:-:S04]  /*4380*/  UIADD3 UR6, UPT, UPT, UR9, UR6, URZ ;  /* 0x0000000609067290 */ /* 0x000fc8000fffe0ff */
[----:B------:R-:W-:-:S04]  /*4390*/  USHF.R.U32.HI UR6, URZ, UR17, UR6 ;  /* 0x00000011ff067299 */ /* 0x000fc80008011606 */
[----:B-1----:R-:W-:-:S07]  /*43a0*/  UIMAD.WIDE.U32 UR12, UR6, UR5, URZ ;  /* 0x00000005060c72a5 */ /* 0x002fce000f8e00ff */
[----:B------:R-:W-:Y:S02]  /*43b0*/  UMOV UR9, UR13 ;  /* 0x0000000d00097c82 */ /* 0x000fe40008000000 */
[----:B------:R-:W-:-:S04]  /*43c0*/  UIADD3 UR5, UPT, UPT, UR6, -UR9, URZ ;  /* 0x8000000906057290 */ /* 0x000fc8000fffe0ff */
[----:B------:R-:W-:-:S04]  /*43d0*/  USHF.R.U32.HI UR5, URZ, UR16, UR5 ;  /* 0x00000010ff057299 */ /* 0x000fc80008011605 */
[----:B------:R-:W-:-:S04]  /*43e0*/  UIADD3 UR9, UPT, UPT, UR9, UR5, URZ ;  /* 0x0000000509097290 */ /* 0x000fc8000fffe0ff */
[----:B------:R-:W-:-:S03]  /*43f0*/  USHF.R.U32.HI UR9, URZ, UR15, UR9 ;  /* 0x0000000fff097299 */ /* 0x000fc60008011609 */
[----:B------:R-:W1:Y:S01]  /*4400*/  LDCU UR5, c[0x0][0x5cc] ;  /* 0x0000b980ff0577ac */ /* 0x000e620008000800 */
[----:B------:R-:W-:-:S04]  /*4410*/  UIADD3 UR9, UPT, UPT, -UR9, URZ, URZ ;  /* 0x000000ff09097290 */ /* 0x000fc8000fffe1ff */
[----:B------:R-:W-:Y:S02]  /*4420*/  UIMAD UR4, UR4, UR9, UR6 ;  /* 0x00000009040472a4 */ /* 0x000fe4000f8e0206 */
[----:B------:R-:W-:Y:S02]  /*4430*/  USEL UR9, URZ, 0x1, UP0 ;  /* 0x00000001ff097887 */ /* 0x000fe40008000000 */
[----:B------:R-:W-:Y:S02]  /*4440*/  UISETP.GE.AND UP0, UPT, UR7, 0x100, UPT ;  /* 0x000001000700788c */ /* 0x000fe4000bf06270 */
[----:B------:R-:W-:Y:S02]  /*4450*/  UIADD3 UR6, UPT, UPT, -UR6, URZ, URZ ;  /* 0x000000ff06067290 */ /* 0x000fe4000fffe1ff */
[----:B------:R-:W-:Y:S02]  /*4460*/  LOP3.LUT R2, R2, UR9, RZ, 0x3c, !PT ;  /* 0x0000000902027c12 */ /* 0x000fe4000f8e3cff */
[----:B-1----:R-:W-:-:S03]  /*4470*/  UIMAD UR6, UR5, UR6, UR8 ;  /* 0x00000006050672a4 */ /* 0x002fc6000f8e0208 */
[----:B--2---:R-:W-:Y:S09]  /*4480*/  BRA.U !UP0, `(.L_x_50) ;  /* 0xffffffe108ec7547 */ /* 0x004ff2000b83ffff */
.L_x_46:
[----:B------:R-:W-:-:S09]  /*4490*/  UISETP.NE.AND UP0, UPT, UR23, URZ, UPT ;  /* 0x000000ff1700728c */ /* 0x000fd2000bf05270 */
[----:B------:R-:W-:Y:S05]  /*44a0*/  BRA.U UP0, `(.L_x_51) ;  /* 0x0000000100207547 */ /* 0x000fea000b800000 */
[----:B------:R-:W1:Y:S01]  /*44b0*/  S2UR UR4, SR_CgaCtaId ;  /* 0x00000000000479c3 */ /* 0x000e620000008800 */
[----:B------:R-:W-:Y:S01]  /*44c0*/  ELECT P0, URZ, PT ;  /* 0x0000000000ff782f */ /* 0x000fe20003800000 */
[----:B------:R-:W-:-:S06]  /*44d0*/  IMAD.MOV.U32 R2, RZ, RZ, 0x1 ;  /* 0x00000001ff027424 */ /* 0x000fcc00078e00ff */
[----:B------:R-:W-:Y:S06]  /*44e0*/  UVIRTCOUNT.DEALLOC.SMPOOL 0x80 ;  /* 0x000000800000784c */ /* 0x000fec0000000000 */
[----:B------:R-:W-:Y:S01]  /*44f0*/  @P0 MOV R3, 0x40 ;  /* 0x0000004000030802 */ /* 0x000fe20000000f00 */
[----:B-1----:R-:W-:-:S05]  /*4500*/  @P0 IMAD.U32 R0, RZ, RZ, UR4 ;  /* 0x00000004ff000e24 */ /* 0x002fca000f8e00ff */
[----:B------:R-:W-:-:S05]  /*4510*/  @P0 LEA R3, R0, R3, 0x18 ;  /* 0x0000000300030211 */ /* 0x000fca00078ec0ff */
[----:B------:R1:W-:Y:S02]  /*4520*/  @P0 STS.U8 [R3], R2 ;  /* 0x0000000203000388 */ /* 0x0003e40000000000 */
.L_x_51:
[----:B------:R-:W-:Y:S06]  /*4530*/  BAR.SYNC.DEFER_BLOCKING 0x1, 0x80 ;  /* 0x0042000000007b1d */ /* 0x000fec0000010000 */
[----:B------:R-:W-:Y:S05]  /*4540*/  BRA.U UP0, `(.L_x_52) ;  /* 0x0000000100c47547 */ /* 0x000fea000b800000 */
[----:B-1----:R-:W1:Y:S01]  /*4550*/  S2R R3, SR_CgaCtaId ;  /* 0x0000000000037919 */ /* 0x002e620000008800 */
[----:B------:R-:W-:Y:S02]  /*4560*/  MOV R2, 0x400 ;  /* 0x0000040000027802 */ /* 0x000fe40000000f00 */
[----:B------:R-:W-:Y:S01]  /*4570*/  LOP3.LUT R4, R0, 0x1, RZ, 0x3c, !PT ;  /* 0x0000000100047812 */ /* 0x000fe200078e3cff */
[----:B------:R-:W-:Y:S01]  /*4580*/  IMAD.MOV.U32 R0, RZ, RZ, 0x1 ;  /* 0x00000001ff007424 */ /* 0x000fe200078e00ff */
[----:B-1----:R-:W-:-:S05]  /*4590*/  LEA R2, R3, R2, 0x18 ;  /* 0x0000000203027211 */ /* 0x002fca00078ec0ff */
[----:B------:R-:W-:-:S05]  /*45a0*/  VIADD R5, R2, 0x90 ;  /* 0x0000009002057836 */ /* 0x000fca0000000000 */
[----:B------:R-:W-:-:S04]  /*45b0*/  PRMT R5, R4, 0x654, R5 ;  /* 0x0000065404057816 */ /* 0x000fc80000000005 */
[----:B------:R1:W-:Y:S01]  /*45c0*/  SYNCS.ARRIVE.TRANS64.RED.ART0 RZ, [R5+URZ], R0 ;  /* 0x0000000005ff79a7 */ /* 0x0003e200085004ff */
[----:B------:R-:W2:Y:S02]  /*45d0*/  SYNCS.PHASECHK.TRANS64.TRYWAIT P0, [R2+URZ+0x90], RZ ;  /* 0x000090ff020075a7 */ /* 0x000ea400080011ff */
[----:B-12---:R-:W-:Y:S05]  /*45e0*/  @!P0 BRA `(.L_x_53) ;  /* 0x0000000400848947 */ /* 0x006fea0003800000 */
.L_x_67:
[----:B------:R-:W-:Y:S01]  /*45f0*/  NOP ;  /* 0x0000000000007918 */ /* 0x000fe20000000000 */
[----:B------:R-:W-:Y:S01]  /*4600*/  MOV R0, 0x50 ;  /* 0x0000005000007802 */ /* 0x000fe20000000f00 */
[----:B------:R-:W-:Y:S01]  /*4610*/  ULOP3.LUT UR8, UR11, 0xffff, URZ, 0xc0, !UPT ;  /* 0x0000ffff0b087892 */ /* 0x000fe2000f8ec0ff */
[----:B------:R-:W-:Y:S02]  /*4620*/  UMOV UR5, 0x1 ;  /* 0x0000000100057882 */ /* 0x000fe40000000000 */
[----:B------:R-:W-:Y:S01]  /*4630*/  LEA R3, R3, R0, 0x18 ;  /* 0x0000000003037211 */ /* 0x000fe200078ec0ff */
[----:B------:R-:W-:Y:S01]  /*4640*/  USHF.R.U32.HI UR8, URZ, 0x5, UR8 ;  /* 0x00000005ff087899 */ /* 0x000fe20008011608 */
[----:B------:R-:W-:-:S03]  /*4650*/  UMOV UR4, 0xff ;  /* 0x000000ff00047882 */ /* 0x000fc60000000000 */
[----:B------:R-:W2:Y:S01]  /*4660*/  LDS R0, [R3] ;  /* 0x0000000003007984 */ /* 0x000ea20000000800 */
[----:B------:R-:W-:Y:S02]  /*4670*/  UIADD3 UR7, UPT, UPT, UR8, 0x10, URZ ;  /* 0x0000001008077890 */ /* 0x000fe4000fffe0ff */
[----:B------:R-:W-:Y:S02]  /*4680*/  USHF.L.U32 UR4, UR4, UR8, URZ ;  /* 0x0000000804047299 */ /* 0x000fe400080006ff */
[----:B------:R-:W-:-:S04]  /*4690*/  USHF.L.U32 UR7, UR5, UR7, URZ ;  /* 0x0000000705077299 */ /* 0x000fc800080006ff */
[----:B------:R-:W-:-:S04]  /*46a0*/  ULOP3.LUT UR7, UR7, UR4, URZ, 0xfc, !UPT ;  /* 0x0000000407077292 */ /* 0x000fc8000f8efcff */
[----:B------:R-:W-:Y:S01]  /*46b0*/  ULOP3.LUT UR5, UR7, 0xffff, URZ, 0xc0, !UPT ;  /* 0x0000ffff07057892 */ /* 0x000fe2000f8ec0ff */
[----:B--2---:R-:W-:-:S13]  /*46c0*/  R2UR UR6, R0 ;  /* 0x00000000000672ca */ /* 0x004fda00000e0000 */
[----:B------:R-:W-:-:S04]  /*46d0*/  ULOP3.LUT UR4, UR7, 0xffff, UR6, 0x80, !UPT ;  /* 0x0000ffff07047892 */ /* 0x000fc8000f8e8006 */
[----:B------:R-:W-:-:S09]  /*46e0*/  UISETP.NE.AND UP0, UPT, UR4, UR5, UPT ;  /* 0x000000050400728c */ /* 0x000fd2000bf05270 */
[----:B------:R-:W-:Y:S05]  /*46f0*/  BRA.U UP0, `(.L_x_54) ;  /* 0x00000001004c7547 */ /* 0x000fea000b800000 */
[----:B------:R-:W-:Y:S02]  /*4700*/  USHF.R.U32.HI UR4, URZ, 0x10, UR7 ;  /* 0x00000010ff047899 */ /* 0x000fe40008011607 */
[----:B------:R-:W-:-:S04]  /*4710*/  USHF.R.U32.HI UR5, URZ, 0x10, UR6 ;  /* 0x00000010ff057899 */ /* 0x000fc80008011606 */
[----:B------:R-:W-:-:S04]  /*4720*/  ULOP3.LUT UR5, UR5, UR4, URZ, 0xc0, !UPT ;  /* 0x0000000405057292 */ /* 0x000fc8000f8ec0ff */
[----:B------:R-:W-:-:S09]  /*4730*/  UISETP.NE.AND UP0, UPT, UR5, UR4, UPT ;  /* 0x000000040500728c */ /* 0x000fd2000bf05270 */
[----:B------:R-:W-:Y:S05]  /*4740*/  BRA.U UP0, `(.L_x_55) ;  /* 0x00000001002c7547 */ /* 0x000fea000b800000 */
[----:B-1----:R-:W1:Y:S01]  /*4750*/  S2R R2, SR_LANEID ;  /* 0x0000000000027919 */ /* 0x002e620000000000 */
[----:B------:R-:W-:Y:S01]  /*4760*/  ULOP3.LUT UR7, URZ, UR7, URZ, 0x33, !UPT ;  /* 0x00000007ff077292 */ /* 0x000fe2000f8e33ff */
[----:B------:R-:W-:Y:S02]  /*4770*/  VOTEU.ANY UR5, UPT, PT ;  /* 0x0000000000057886 */ /* 0x000fe400038e0100 */
[----:B------:R-:W-:-:S03]  /*4780*/  UFLO.U32 UR5, UR5 ;  /* 0x00000005000572bd */ /* 0x000fc600080e0000 */
[----:B------:R-:W-:-:S04]  /*4790*/  IMAD.U32 R0, RZ, RZ, UR7 ;  /* 0x00000007ff007e24 */ /* 0x000fc8000f8e00ff */
[----:B------:R-:W2:Y:S02]  /*47a0*/  REDUX UR4, R0 ;  /* 0x00000000000473c4 */ /* 0x000ea40000000000 */
[----:B------:R3:W-:Y:S01]  /*47b0*/  UTCATOMSWS.AND URZ, UR7 ;  /* 0x0000000700ff79e3 */ /* 0x0007e20008000000 */
[----:B-1----:R-:W-:Y:S02]  /*47c0*/  ISETP.EQ.U32.AND P0, PT, R2, UR5, PT ;  /* 0x0000000502007c0c */ /* 0x002fe4000bf02070 */
[----:B--2---:R-:W-:-:S11]  /*47d0*/  MOV R2, UR4 ;  /* 0x0000000400027c02 */ /* 0x004fd60008000f00 */
[----:B------:R3:W-:Y:S01]  /*47e0*/  @P0 ATOMS.AND RZ, [R3], R2 ;  /* 0x0000000203ff038c */ /* 0x0007e20002800000 */
[----:B------:R-:W-:Y:S05]  /*47f0*/  BRA `(.L_x_56) ;  /* 0x0000000000147947 */ /* 0x000fea0003800000 */
.L_x_55:
[----:B-1----:R-:W-:Y:S02]  /*4800*/  MOV R2, 0x4820 ;  /* 0x0000482000027802 */ /* 0x002fe40000000f00 */
[----:B------:R-:W-:Y:S05]  /*4810*/  CALL.REL.NOINC `($__internal_0_$__cuda_sm10x_tcgen05_guardrail_trap_col_being_dealloced_not_returned_by_alloc) ;  /* 0x00000004000c7944 */ /* 0x000fea0003c00000 */
[----:B------:R-:W-:Y:S05]  /*4820*/  BRA `(.L_x_56) ;  /* 0x0000000000087947 */ /* 0x000fea0003800000 */
.L_x_54:
[----:B-1----:R-:W-:Y:S02]  /*4830*/  MOV R2, 0x4850 ;  /* 0x0000485000027802 */ /* 0x002fe40000000f00 */
[----:B------:R-:W-:Y:S05]  /*4840*/  CALL.REL.NOINC `($__internal_2_$__cuda_sm10x_tcgen05_guardrail_trap_unallocated_columns_being_dealloced) ;  /* 0x0000000400187944 */ /* 0x000fea0003c00000 */
.L_x_56:
[----:B------:R-:W-:Y:S01]  /*4850*/  NOP ;  /* 0x0000000000007918 */ /* 0x000fe20000000000 */
.L_x_52:
[----:B------:R-:W-:-:S04]  /*4860*/  DEPBAR.LE SB0, 0x0 ;  /* 0x000080000000791a */ /* 0x000fc80000000000 */
[----:B---3--:R-:W-:Y:S05]  /*4870*/  EXIT ;  /* 0x000000000000794d */ /* 0x008fea0003800000 */
.L_x_19:
[----:B------:R-:W-:Y:S02]  /*4880*/  MOV R2, UR4 ;  /* 0x0000000400027c02 */ /* 0x000fe40008000f00 */
[----:B------:R-:W-:Y:S02]  /*4890*/  MOV R3, UR4 ;  /* 0x0000000400037c02 */ /* 0x000fe40008000f00 */
[----:B------:R-:W-:-:S07]  /*48a0*/  MOV R0, UR9 ;  /* 0x0000000900007c02 */ /* 0x000fce0008000f00 */
.L_x_57:
[----:B-1----:R1:W2:Y:S02]  /*48b0*/  SYNCS.PHASECHK.TRANS64.TRYWAIT P0, [R0+URZ+0x38], R3 ;  /* 0x00003803000075a7 */ /* 0x0022a400080011ff */
[----:B--2---:R-:W-:Y:S05]  /*48c0*/  @!P0 NANOSLEEP.SYNCS 0x989680 ;  /* 0x009896800000895d */ /* 0x004fea0003900000 */
[----:B------:R-:W2:Y:S02]  /*48d0*/  @!P0 SYNCS.PHASECHK.TRANS64 P0, [R0+URZ+0x38], R3 ;  /* 0x00003803000085a7 */ /* 0x000ea400080010ff */
[----:B--2---:R-:W-:Y:S05]  /*48e0*/  @!P0 BRA `(.L_x_57) ;  /* 0xfffffffc00f08947 */ /* 0x004fea000383ffff */
[----:B------:R-:W-:Y:S05]  /*48f0*/  BRA `(.L_x_18) ;  /* 0xffffffc4002c7947 */ /* 0x000fea000383ffff */
.L_x_23:
[----:B------:R-:W-:Y:S02]  /*4900*/  MOV R2, UR5 ;  /* 0x0000000500027c02 */ /* 0x000fe40008000f00 */
[----:B------:R-:W-:Y:S02]  /*4910*/  MOV R3, UR5 ;  /* 0x0000000500037c02 */ /* 0x000fe40008000f00 */
[----:B------:R-:W-:-:S07]  /*4920*/  MOV R0, UR4 ;  /* 0x0000000400007c02 */ /* 0x000fce0008000f00 */
.L_x_58:
[----:B-1----:R1:W5:Y:S02]  /*4930*/  SYNCS.PHASECHK.TRANS64.TRYWAIT P0, [R0+URZ+0x38], R3 ;  /* 0x00003803000075a7 */ /* 0x00236400080011ff */
[----:B-----5:R-:W-:Y:S05]  /*4940*/  @!P0 NANOSLEEP.SYNCS 0x989680 ;  /* 0x009896800000895d */ /* 0x020fea0003900000 */
[----:B------:R-:W5:Y:S02]  /*4950*/  @!P0 SYNCS.PHASECHK.TRANS64 P0, [R0+URZ+0x38], R3 ;  /* 0x00003803000085a7 */ /* 0x000f6400080010ff */
[----:B-----5:R-:W-:Y:S05]  /*4960*/  @!P0 BRA `(.L_x_58) ;  /* 0xfffffffc00f08947 */ /* 0x020fea000383ffff */
[----:B------:R-:W-:Y:S05]  /*4970*/  BRA `(.L_x_59) ;  /* 0xffffffc800787947 */ /* 0x000fea000383ffff */
.L_x_27:
[----:B------:R-:W-:Y:S02]  /*4980*/  MOV R0, UR6 ;  /* 0x0000000600007c02 */ /* 0x000fe40008000f00 */
[----:B------:R-:W-:-:S07]  /*4990*/  MOV R3, R2 ;  /* 0x0000000200037202 */ /* 0x000fce0000000f00 */
.L_x_60:
[----:B-1----:R1:W4:Y:S02]  /*49a0*/  SYNCS.PHASECHK.TRANS64.TRYWAIT P0, [R0+URZ+0x80], R3 ;  /* 0x00008003000075a7 */ /* 0x00232400080011ff */
[----:B----4-:R-:W-:Y:S05]  /*49b0*/  @!P0 NANOSLEEP.SYNCS 0x989680 ;  /* 0x009896800000895d */ /* 0x010fea0003900000 */
[----:B------:R-:W4:Y:S02]  /*49c0*/  @!P0 SYNCS.PHASECHK.TRANS64 P0, [R0+URZ+0x80], R3 ;  /* 0x00008003000085a7 */ /* 0x000f2400080010ff */
[----:B----4-:R-:W-:Y:S05]  /*49d0*/  @!P0 BRA `(.L_x_60) ;  /* 0xfffffffc00f08947 */ /* 0x010fea000383ffff */
[----:B------:R-:W-:Y:S05]  /*49e0*/  BRA `(.L_x_26) ;  /* 0xffffffcc007c7947 */ /* 0x000fea000383ffff */
.L_x_30:
[----:B------:R-:W-:Y:S02]  /*49f0*/  MOV R2, UR10 ;  /* 0x0000000a00027c02 */ /* 0x000fe40008000f00 */
[----:B------:R-:W-:Y:S02]  /*4a00*/  MOV R3, UR10 ;  /* 0x0000000a00037c02 */ /* 0x000fe40008000f00 */
[----:B------:R-:W-:Y:S07]  /*4a10*/  MOV R0, UR5 ;  /* 0x0000000500007c02 */ /* 0x000fee0008000f00 */
.L_x_61:
[----:B-1----:R1:W4:Y:S02]  /*4a20*/  SYNCS.PHASECHK.TRANS64.TRYWAIT P0, [R0+URZ], R3 ;  /* 0x00000003000075a7 */ /* 0x00232400080011ff */
[----:B----4-:R-:W-:Y:S05]  /*4a30*/  @!P0 NANOSLEEP.SYNCS 0x989680 ;  /* 0x009896800000895d */ /* 0x010fea0003900000 */
[----:B------:R-:W4:Y:S02]  /*4a40*/  @!P0 SYNCS.PHASECHK.TRANS64 P0, [R0+URZ], R3 ;  /* 0x00000003000085a7 */ /* 0x000f2400080010ff */
[----:B----4-:R-:W-:Y:S05]  /*4a50*/  @!P0 BRA `(.L_x_61) ;  /* 0xfffffffc00f08947 */ /* 0x010fea000383ffff */
[----:B------:R-:W-:Y:S05]  /*4a60*/  BRA `(.L_x_29) ;  /* 0xffffffcc00c07947 */ /* 0x000fea000383ffff */
.L_x_34:
[----:B------:R-:W-:-:S07]  /*4a70*/  MOV R3, R2 ;  /* 0x0000000200037202 */ /* 0x000fce0000000f00 */
.L_x_62:
[----:B-1----:R1:W5:Y:S02]  /*4a80*/  SYNCS.PHASECHK.TRANS64.TRYWAIT P0, [R0+URZ+0x80], R3 ;  /* 0x00008003000075a7 */ /* 0x00236400080011ff */
[----:B-----5:R-:W-:Y:S05]  /*4a90*/  @!P0 NANOSLEEP.SYNCS 0x989680 ;  /* 0x009896800000895d */ /* 0x020fea0003900000 */
[----:B------:R-:W5:Y:S02]  /*4aa0*/  @!P0 SYNCS.PHASECHK.TRANS64 P0, [R0+URZ+0x80], R3 ;  /* 0x00008003000085a7 */ /* 0x000f6400080010ff */
[----:B-----5:R-:W-:Y:S05]  /*4ab0*/  @!P0 BRA `(.L_x_62) ;  /* 0xfffffffc00f08947 */ /* 0x020fea000383ffff */
[----:B------:R-:W-:Y:S05]  /*4ac0*/  BRA `(.L_x_24) ;  /* 0xffffffd0006c7947 */ /* 0x000fea000383ffff */
.L_x_42:
[----:B------:R-:W-:-:S07]  /*4ad0*/  MOV R15, R14 ;  /* 0x0000000e000f7202 */ /* 0x000fce0000000f00 */
.L_x_63:
[----:B-1----:R1:W2:Y:S02]  /*4ae0*/  SYNCS.PHASECHK.TRANS64.TRYWAIT P0, [R0+URZ], R15 ;  /* 0x0000000f000075a7 */ /* 0x0022a400080011ff */
[----:B--2---:R-:W-:Y:S05]  /*4af0*/  @!P0 NANOSLEEP.SYNCS 0x989680 ;  /* 0x009896800000895d */ /* 0x004fea0003900000 */
[----:B------:R-:W2:Y:S02]  /*4b00*/  @!P0 SYNCS.PHASECHK.TRANS64 P0, [R0+URZ], R15 ;  /* 0x0000000f000085a7 */ /* 0x000ea400080010ff */
[----:B--2---:R-:W-:Y:S05]  /*4b10*/  @!P0 BRA `(.L_x_63) ;  /* 0xfffffffc00f08947 */ /* 0x004fea000383ffff */
[----:B------:R-:W-:Y:S05]  /*4b20*/  BRA `(.L_x_41) ;  /* 0xffffffd4001c7947 */ /* 0x000fea000383ffff */
.L_x_45:
[----:B------:R-:W-:-:S07]  /*4b30*/  MOV R11, R10 ;  /* 0x0000000a000b7202 */ /* 0x000fce0000000f00 */
.L_x_64:
[----:B-1----:R1:W2:Y:S02]  /*4b40*/  SYNCS.PHASECHK.TRANS64.TRYWAIT P0, [R8+URZ], R11 ;  /* 0x0000000b080075a7 */ /* 0x0022a400080011ff */
[----:B--2---:R-:W-:Y:S05]  /*4b50*/  @!P0 NANOSLEEP.SYNCS 0x989680 ;  /* 0x009896800000895d */ /* 0x004fea0003900000 */
[----:B------:R-:W2:Y:S02]  /*4b60*/  @!P0 SYNCS.PHASECHK.TRANS64 P0, [R8+URZ], R11 ;  /* 0x0000000b080085a7 */ /* 0x000ea400080010ff */
[----:B--2---:R-:W-:Y:S05]  /*4b70*/  @!P0 BRA `(.L_x_64) ;  /* 0xfffffffc00f08947 */ /* 0x004fea000383ffff */
[----:B------:R-:W-:Y:S05]  /*4b80*/  BRA `(.L_x_44) ;  /* 0xffffffd400847947 */ /* 0x000fea000383ffff */
.L_x_47:
[----:B------:R-:W-:Y:S02]  /*4b90*/  MOV R4, UR27 ;  /* 0x0000001b00047c02 */ /* 0x000fe40008000f00 */
[----:B------:R-:W-:-:S07]  /*4ba0*/  MOV R7, R6 ;  /* 0x0000000600077202 */ /* 0x000fce0000000f00 */
.L_x_65:
[----:B-1----:R1:W2:Y:S02]  /*4bb0*/  SYNCS.PHASECHK.TRANS64.TRYWAIT P0, [R4+URZ+0x70], R7 ;  /* 0x00007007040075a7 */ /* 0x0022a400080011ff */
[----:B--2---:R-:W-:Y:S05]  /*4bc0*/  @!P0 NANOSLEEP.SYNCS 0x989680 ;  /* 0x009896800000895d */ /* 0x004fea0003900000 */
[----:B------:R-:W2:Y:S02]  /*4bd0*/  @!P0 SYNCS.PHASECHK.TRANS64 P0, [R4+URZ+0x70], R7 ;  /* 0x00007007040085a7 */ /* 0x000ea400080010ff */
[----:B--2---:R-:W-:Y:S05]  /*4be0*/  @!P0 BRA `(.L_x_65) ;  /* 0xfffffffc00f08947 */ /* 0x004fea000383ffff */
[----:B------:R-:W-:Y:S05]  /*4bf0*/  BRA `(.L_x_66) ;  /* 0xffffffdc00687947 */ /* 0x000fea000383ffff */
.L_x_53:
[----:B-1----:R1:W2:Y:S02]  /*4c00*/  SYNCS.PHASECHK.TRANS64.TRYWAIT P0, [R2+URZ+0x90], RZ ;  /* 0x000090ff020075a7 */ /* 0x0022a400080011ff */
[----:B--2---:R-:W-:Y:S05]  /*4c10*/  @!P0 NANOSLEEP.SYNCS 0x989680 ;  /* 0x009896800000895d */ /* 0x004fea0003900000 */
[----:B------:R-:W2:Y:S02]  /*4c20*/  @!P0 SYNCS.PHASECHK.TRANS64 P0, [R2+URZ+0x90], RZ ;  /* 0x000090ff020085a7 */ /* 0x000ea400080010ff */
[----:B--2---:R-:W-:Y:S05]  /*4c30*/  @!P0 BRA `(.L_x_53) ;  /* 0xfffffffc00f08947 */ /* 0x004fea000383ffff */
[----:B------:R-:W-:Y:S05]  /*4c40*/  BRA `(.L_x_67) ;  /* 0xfffffff800687947 */ /* 0x000fea000383ffff */
        .weak           $__internal_0_$__cuda_sm10x_tcgen05_guardrail_trap_col_being_dealloced_not_returned_by_alloc
        .type           $__internal_0_$__cuda_sm10x_tcgen05_guardrail_trap_col_being_dealloced_not_returned_by_alloc,@function
        .size           $__internal_0_$__cuda_sm10x_tcgen05_guardrail_trap_col_being_dealloced_not_returned_by_alloc,($__internal_1_$__cuda_sm10x_tcgen05_guardrail_trap_phase_invalid_during_alloc - $__internal_0_$__cuda_sm10x_tcgen05_guardrail_trap_col_being_dealloced_not_returned_by_alloc)
$__internal_0_$__cuda_sm10x_tcgen05_guardrail_trap_col_being_dealloced_not_returned_by_alloc:
[----:B------:R-:W-:Y:S05]  /*4c50*/  BPT.TRAP 0x1 ;  /* 0x000000040000795c */ /* 0x000fea0000300000 */
[----:B------:R-:W-:-:S04]  /*4c60*/  HFMA2 R3, -RZ, RZ, 0, 0 ;  /* 0x00000000ff037431 */ /* 0x000fc800000001ff */
[----:B------:R-:W-:Y:S05]  /*4c70*/  RET.REL.NODEC R2 `(kernel_cutlass_kernel_cudnngemm_swigludense_gemm_persistent_swigluPersistentDenseGemmKernel_object_at__TiledMMA_ThrLayoutVMNK21111000_PermutationMNK____MMAAtom_ThrID21_ShapeMNK25612832_TV_0) ;  /* 0xffffffb002e07950 */ /* 0x000fea0003c3ffff */
        .weak           $__internal_1_$__cuda_sm10x_tcgen05_guardrail_trap_phase_invalid_during_alloc
        .type           $__internal_1_$__cuda_sm10x_tcgen05_guardrail_trap_phase_invalid_during_alloc,@function
        .size           $__internal_1_$__cuda_sm10x_tcgen05_guardrail_trap_phase_invalid_during_alloc,($__internal_2_$__cuda_sm10x_tcgen05_guardrail_trap_unallocated_columns_being_dealloced - $__internal_1_$__cuda_sm10x_tcgen05_guardrail_trap_phase_invalid_during_alloc)
$__internal_1_$__cuda_sm10x_tcgen05_guardrail_trap_phase_invalid_during_alloc:
[----:B------:R-:W-:Y:S05]  /*4c80*/  BPT.TRAP 0x1 ;  /* 0x000000040000795c */ /* 0x000fea0000300000 */
[----:B------:R-:W-:-:S04]  /*4c90*/  MOV R3, 0x0 ;  /* 0x0000000000037802 */ /* 0x000fc80000000f00 */
[----:B------:R-:W-:Y:S05]  /*4ca0*/  RET.REL.NODEC R2 `(kernel_cutlass_kernel_cudnngemm_swigludense_gemm_persistent_swigluPersistentDenseGemmKernel_object_at__TiledMMA_ThrLayoutVMNK21111000_PermutationMNK____MMAAtom_ThrID21_ShapeMNK25612832_TV_0) ;  /* 0xffffffb002d47950 */ /* 0x000fea0003c3ffff */
        .weak           $__internal_2_$__cuda_sm10x_tcgen05_guardrail_trap_unallocated_columns_being_dealloced
        .type           $__internal_2_$__cuda_sm10x_tcgen05_guardrail_trap_unallocated_columns_being_dealloced,@function
        .size           $__internal_2_$__cuda_sm10x_tcgen05_guardrail_trap_unallocated_columns_being_dealloced,(.L_x_71 - $__internal_2_$__cuda_sm10x_tcgen05_guardrail_trap_unallocated_columns_being_dealloced)
$__internal_2_$__cuda_sm10x_tcgen05_guardrail_trap_unallocated_columns_being_dealloced:
[----:B------:R-:W-:Y:S05]  /*4cb0*/  BPT.TRAP 0x1 ;  /* 0x000000040000795c */ /* 0x000fea0000300000 */
[----:B------:R-:W-:-:S04]  /*4cc0*/  HFMA2 R3, -RZ, RZ, 0, 0 ;  /* 0x00000000ff037431 */ /* 0x000fc800000001ff */
[----:B------:R-:W-:Y:S05]  /*4cd0*/  RET.REL.NODEC R2 `(kernel_cutlass_kernel_cudnngemm_swigludense_gemm_persistent_swigluPersistentDenseGemmKernel_object_at__TiledMMA_ThrLayoutVMNK21111000_PermutationMNK____MMAAtom_ThrID21_ShapeMNK25612832_TV_0) ;  /* 0xffffffb002c87950 */ /* 0x000fea0003c3ffff */
.L_x_68:
[----:B------:R-:W-:-:S00]  /*4ce0*/  BRA `(.L_x_68) ;  /* 0xfffffffc00fc7947 */ /* 0x000fc0000383ffff */
[----:B------:R-:W-:-:S00]  /*4cf0*/  NOP ;  /* 0x0000000000007918 */ /* 0x000fc00000000000 */
        /* <DEDUP_REMOVED lines=8> */
.L_x_71:


//--------------------- .nv.shared.kernel_cutlass_kernel_cudnngemm_swigludense_gemm_persistent_swigluPersistentDenseGemmKernel_object_at__TiledMMA_ThrLayoutVMNK21111000_PermutationMNK____MMAAtom_ThrID21_ShapeMNK25612832_TV_0 --------------------------
	.section	.nv.shared.kernel_cutlass_kernel_cudnngemm_swigludense_gemm_persistent_swigluPersistentDenseGemmKernel_object_at__TiledMMA_ThrLayoutVMNK21111000_PermutationMNK____MMAAtom_ThrID21_ShapeMNK25612832_TV_0,"aw",@nobits
	.sectionflags	@""
	.align	1024
	.zero		1024


//--------------------- .nv.shared.reserved.0     --------------------------
	.section	.nv.shared.reserved.0,"aw",@nobits
	.align	8
	.weak		__nv_reservedSMEM_offset_0_alias
	.size		__nv_reservedSMEM_offset_0_alias, 0, 64
	.other		__nv_reservedSMEM_offset_0_alias,@"STO_CUDA_RESERVED_SHARED STV_DEFAULT"
__nv_reservedSMEM_offset_0_alias:
	.zero		0
.nv.shared.reserved.0:
	.zero		64
	.weak		__nv_reservedSMEM_allocation_phase
	.type		__nv_reservedSMEM_allocation_phase,@object
	.size		__nv_reservedSMEM_allocation_phase,(.L_0 - __nv_reservedSMEM_allocation_phase)
__nv_reservedSMEM_allocation_phase:
	.zero		1
.L_0:
	.zero		7
	.weak		__nv_reservedSMEM_devtool_atexit_pc
	.type		__nv_reservedSMEM_devtool_atexit_pc,@object
	.size		__nv_reservedSMEM_devtool_atexit_pc,(__nv_reservedSMEM_allocation_mask - __nv_reservedSMEM_devtool_atexit_pc)
__nv_reservedSMEM_devtool_atexit_pc:
	.zero		8
	.weak		__nv_reservedSMEM_allocation_mask
	.type		__nv_reservedSMEM_allocation_mask,@object
	.size		__nv_reservedSMEM_allocation_mask,(.L_2 - __nv_reservedSMEM_allocation_mask)
__nv_reservedSMEM_allocation_mask:
	.zero		4
.L_2:
	.zero		4
	.weak		__nv_reservedSMEM_tmem_allocation_pipeline_mbarrier
	.type		__nv_reservedSMEM_tmem_allocation_pipeline_mbarrier,@object
	.size		__nv_reservedSMEM_tmem_allocation_pipeline_mbarrier,(__nv_reservedSMEM_tmem_allocation_pipeline_mbarrier_parity - __nv_reservedSMEM_tmem_allocation_pipeline_mbarrier)
__nv_reservedSMEM_tmem_allocation_pipeline_mbarrier:
	.zero		8
	.weak		__nv_reservedSMEM_tmem_allocation_pipeline_mbarrier_parity
	.type		__nv_reservedSMEM_tmem_allocation_pipeline_mbarrier_parity,@object
	.size		__nv_reservedSMEM_tmem_allocation_pipeline_mbarrier_parity,(.L_4 - __nv_reservedSMEM_tmem_allocation_pipeline_mbarrier_parity)
__nv_reservedSMEM_tmem_allocation_pipeline_mbarrier_parity:
	.zero		4
.L_4:


//--------------------- .nv.constant0.kernel_cutlass_kernel_cudnngemm_swigludense_gemm_persistent_swigluPersistentDenseGemmKernel_object_at__TiledMMA_ThrLayoutVMNK21111000_PermutationMNK____MMAAtom_ThrID21_ShapeMNK25612832_TV_0 --------------------------
	.section	.nv.constant0.kernel_cutlass_kernel_cudnngemm_swigludense_gemm_persistent_swigluPersistentDenseGemmKernel_object_at__TiledMMA_ThrLayoutVMNK21111000_PermutationMNK____MMAAtom_ThrID21_ShapeMNK25612832_TV_0,"a",@progbits
	.sectionflags	@""
	.align	4
.nv.constant0.kernel_cutlass_kernel_cudnngemm_swigludense_gemm_persistent_swigluPersistentDenseGemmKernel_object_at__TiledMMA_ThrLayoutVMNK21111000_PermutationMNK____MMAAtom_ThrID21_ShapeMNK25612832_TV_0:
	.zero		1512


//--------------------- SYMBOLS --------------------------

	.type		.nv.reservedSmem.offset0,@object
	.size		.nv.reservedSmem.offset0,0x4
	.type		.nv.reservedSmem.cap,@object
	.size		.nv.reservedSmem.cap,0x4
